//
// Generated by NVIDIA NVVM Compiler
//
// Compiler Build ID: CL-36424714
// Cuda compilation tools, release 13.0, V13.0.88
// Based on NVVM 20.0.0
//

.version 9.0
.target sm_100
.address_size 64

	// .globl	_Z6countGPiS_iS_
// _ZZ5countPiS_iS_E5cache has been demoted

.visible .entry _Z6countGPiS_iS_(
	.param .u64 .ptr .align 1 _Z6countGPiS_iS__param_0,
	.param .u64 .ptr .align 1 _Z6countGPiS_iS__param_1,
	.param .u32 _Z6countGPiS_iS__param_2,
	.param .u64 .ptr .align 1 _Z6countGPiS_iS__param_3
)
{
	.reg .pred 	%p<25>;
	.reg .b32 	%r<125>;
	.reg .b64 	%rd<17>;

	ld.param.u64 	%rd9, [_Z6countGPiS_iS__param_0];
	ld.param.u64 	%rd8, [_Z6countGPiS_iS__param_1];
	ld.param.u32 	%r13, [_Z6countGPiS_iS__param_2];
	cvta.to.global.u64 	%rd1, %rd9;
	setp.lt.s32 	%p1, %r13, 1;
	@%p1 bra 	$L__BB0_41;
	cvta.to.global.u64 	%rd10, %rd8;
	mov.u32 	%r1, %tid.x;
	and.b32  	%r2, %r13, 7;
	setp.lt.u32 	%p2, %r13, 8;
	mul.wide.u32 	%rd11, %r1, 4;
	add.s64 	%rd2, %rd10, %rd11;
	mov.b32 	%r123, 0;
	@%p2 bra 	$L__BB0_20;
	and.b32  	%r123, %r13, 2147483640;
	neg.s32 	%r121, %r123;
	add.s64 	%rd16, %rd1, 16;
$L__BB0_3:
	.pragma "nounroll";
	ld.global.u32 	%r15, [%rd16+-16];
	mul.hi.s32 	%r16, %r15, 1374389535;
	shr.u32 	%r17, %r16, 31;
	shr.s32 	%r18, %r16, 5;
	add.s32 	%r19, %r18, %r17;
	setp.ne.s32 	%p3, %r19, %r1;
	@%p3 bra 	$L__BB0_5;
	ld.global.u32 	%r20, [%rd2];
	add.s32 	%r21, %r20, 1;
	st.global.u32 	[%rd2], %r21;
$L__BB0_5:
	ld.global.u32 	%r22, [%rd16+-12];
	mul.hi.s32 	%r23, %r22, 1374389535;
	shr.u32 	%r24, %r23, 31;
	shr.s32 	%r25, %r23, 5;
	add.s32 	%r26, %r25, %r24;
	setp.ne.s32 	%p4, %r26, %r1;
	@%p4 bra 	$L__BB0_7;
	ld.global.u32 	%r27, [%rd2];
	add.s32 	%r28, %r27, 1;
	st.global.u32 	[%rd2], %r28;
$L__BB0_7:
	ld.global.u32 	%r29, [%rd16+-8];
	mul.hi.s32 	%r30, %r29, 1374389535;
	shr.u32 	%r31, %r30, 31;
	shr.s32 	%r32, %r30, 5;
	add.s32 	%r33, %r32, %r31;
	setp.ne.s32 	%p5, %r33, %r1;
	@%p5 bra 	$L__BB0_9;
	ld.global.u32 	%r34, [%rd2];
	add.s32 	%r35, %r34, 1;
	st.global.u32 	[%rd2], %r35;
$L__BB0_9:
	ld.global.u32 	%r36, [%rd16+-4];
	mul.hi.s32 	%r37, %r36, 1374389535;
	shr.u32 	%r38, %r37, 31;
	shr.s32 	%r39, %r37, 5;
	add.s32 	%r40, %r39, %r38;
	setp.ne.s32 	%p6, %r40, %r1;
	@%p6 bra 	$L__BB0_11;
	ld.global.u32 	%r41, [%rd2];
	add.s32 	%r42, %r41, 1;
	st.global.u32 	[%rd2], %r42;
$L__BB0_11:
	ld.global.u32 	%r43, [%rd16];
	mul.hi.s32 	%r44, %r43, 1374389535;
	shr.u32 	%r45, %r44, 31;
	shr.s32 	%r46, %r44, 5;
	add.s32 	%r47, %r46, %r45;
	setp.ne.s32 	%p7, %r47, %r1;
	@%p7 bra 	$L__BB0_13;
	ld.global.u32 	%r48, [%rd2];
	add.s32 	%r49, %r48, 1;
	st.global.u32 	[%rd2], %r49;
$L__BB0_13:
	ld.global.u32 	%r50, [%rd16+4];
	mul.hi.s32 	%r51, %r50, 1374389535;
	shr.u32 	%r52, %r51, 31;
	shr.s32 	%r53, %r51, 5;
	add.s32 	%r54, %r53, %r52;
	setp.ne.s32 	%p8, %r54, %r1;
	@%p8 bra 	$L__BB0_15;
	ld.global.u32 	%r55, [%rd2];
	add.s32 	%r56, %r55, 1;
	st.global.u32 	[%rd2], %r56;
$L__BB0_15:
	ld.global.u32 	%r57, [%rd16+8];
	mul.hi.s32 	%r58, %r57, 1374389535;
	shr.u32 	%r59, %r58, 31;
	shr.s32 	%r60, %r58, 5;
	add.s32 	%r61, %r60, %r59;
	setp.ne.s32 	%p9, %r61, %r1;
	@%p9 bra 	$L__BB0_17;
	ld.global.u32 	%r62, [%rd2];
	add.s32 	%r63, %r62, 1;
	st.global.u32 	[%rd2], %r63;
$L__BB0_17:
	ld.global.u32 	%r64, [%rd16+12];
	mul.hi.s32 	%r65, %r64, 1374389535;
	shr.u32 	%r66, %r65, 31;
	shr.s32 	%r67, %r65, 5;
	add.s32 	%r68, %r67, %r66;
	setp.ne.s32 	%p10, %r68, %r1;
	@%p10 bra 	$L__BB0_19;
	ld.global.u32 	%r69, [%rd2];
	add.s32 	%r70, %r69, 1;
	st.global.u32 	[%rd2], %r70;
$L__BB0_19:
	add.s32 	%r121, %r121, 8;
	add.s64 	%rd16, %rd16, 32;
	setp.ne.s32 	%p11, %r121, 0;
	@%p11 bra 	$L__BB0_3;
$L__BB0_20:
	setp.eq.s32 	%p12, %r2, 0;
	@%p12 bra 	$L__BB0_41;
	and.b32  	%r8, %r13, 3;
	setp.lt.u32 	%p13, %r2, 4;
	@%p13 bra 	$L__BB0_31;
	mul.wide.u32 	%rd12, %r123, 4;
	add.s64 	%rd6, %rd1, %rd12;
	ld.global.u32 	%r71, [%rd6];
	mul.hi.s32 	%r72, %r71, 1374389535;
	shr.u32 	%r73, %r72, 31;
	shr.s32 	%r74, %r72, 5;
	add.s32 	%r75, %r74, %r73;
	setp.ne.s32 	%p14, %r75, %r1;
	@%p14 bra 	$L__BB0_24;
	ld.global.u32 	%r76, [%rd2];
	add.s32 	%r77, %r76, 1;
	st.global.u32 	[%rd2], %r77;
$L__BB0_24:
	ld.global.u32 	%r78, [%rd6+4];
	mul.hi.s32 	%r79, %r78, 1374389535;
	shr.u32 	%r80, %r79, 31;
	shr.s32 	%r81, %r79, 5;
	add.s32 	%r82, %r81, %r80;
	setp.ne.s32 	%p15, %r82, %r1;
	@%p15 bra 	$L__BB0_26;
	ld.global.u32 	%r83, [%rd2];
	add.s32 	%r84, %r83, 1;
	st.global.u32 	[%rd2], %r84;
$L__BB0_26:
	ld.global.u32 	%r85, [%rd6+8];
	mul.hi.s32 	%r86, %r85, 1374389535;
	shr.u32 	%r87, %r86, 31;
	shr.s32 	%r88, %r86, 5;
	add.s32 	%r89, %r88, %r87;
	setp.ne.s32 	%p16, %r89, %r1;
	@%p16 bra 	$L__BB0_28;
	ld.global.u32 	%r90, [%rd2];
	add.s32 	%r91, %r90, 1;
	st.global.u32 	[%rd2], %r91;
$L__BB0_28:
	ld.global.u32 	%r92, [%rd6+12];
	mul.hi.s32 	%r93, %r92, 1374389535;
	shr.u32 	%r94, %r93, 31;
	shr.s32 	%r95, %r93, 5;
	add.s32 	%r96, %r95, %r94;
	setp.ne.s32 	%p17, %r96, %r1;
	@%p17 bra 	$L__BB0_30;
	ld.global.u32 	%r97, [%rd2];
	add.s32 	%r98, %r97, 1;
	st.global.u32 	[%rd2], %r98;
$L__BB0_30:
	add.s32 	%r123, %r123, 4;
$L__BB0_31:
	setp.eq.s32 	%p18, %r8, 0;
	@%p18 bra 	$L__BB0_41;
	setp.eq.s32 	%p19, %r8, 1;
	@%p19 bra 	$L__BB0_38;
	mul.wide.u32 	%rd13, %r123, 4;
	add.s64 	%rd7, %rd1, %rd13;
	ld.global.u32 	%r99, [%rd7];
	mul.hi.s32 	%r100, %r99, 1374389535;
	shr.u32 	%r101, %r100, 31;
	shr.s32 	%r102, %r100, 5;
	add.s32 	%r103, %r102, %r101;
	setp.ne.s32 	%p20, %r103, %r1;
	@%p20 bra 	$L__BB0_35;
	ld.global.u32 	%r104, [%rd2];
	add.s32 	%r105, %r104, 1;
	st.global.u32 	[%rd2], %r105;
$L__BB0_35:
	ld.global.u32 	%r106, [%rd7+4];
	mul.hi.s32 	%r107, %r106, 1374389535;
	shr.u32 	%r108, %r107, 31;
	shr.s32 	%r109, %r107, 5;
	add.s32 	%r110, %r109, %r108;
	setp.ne.s32 	%p21, %r110, %r1;
	@%p21 bra 	$L__BB0_37;
	ld.global.u32 	%r111, [%rd2];
	add.s32 	%r112, %r111, 1;
	st.global.u32 	[%rd2], %r112;
$L__BB0_37:
	add.s32 	%r123, %r123, 2;
$L__BB0_38:
	and.b32  	%r113, %r13, 1;
	setp.eq.b32 	%p22, %r113, 1;
	not.pred 	%p23, %p22;
	@%p23 bra 	$L__BB0_41;
	mul.wide.u32 	%rd14, %r123, 4;
	add.s64 	%rd15, %rd1, %rd14;
	ld.global.u32 	%r114, [%rd15];
	mul.hi.s32 	%r115, %r114, 1374389535;
	shr.u32 	%r116, %r115, 31;
	shr.s32 	%r117, %r115, 5;
	add.s32 	%r118, %r117, %r116;
	setp.ne.s32 	%p24, %r118, %r1;
	@%p24 bra 	$L__BB0_41;
	ld.global.u32 	%r119, [%rd2];
	add.s32 	%r120, %r119, 1;
	st.global.u32 	[%rd2], %r120;
$L__BB0_41:
	ret;

}
	// .globl	_Z5countPiS_iS_
.visible .entry _Z5countPiS_iS_(
	.param .u64 .ptr .align 1 _Z5countPiS_iS__param_0,
	.param .u64 .ptr .align 1 _Z5countPiS_iS__param_1,
	.param .u32 _Z5countPiS_iS__param_2,
	.param .u64 .ptr .align 1 _Z5countPiS_iS__param_3
)
{
	.local .align 8 .b8 	__local_depot1[40];
	.reg .b64 	%SP;
	.reg .b64 	%SPL;
	.reg .pred 	%p<8>;
	.reg .b32 	%r<120>;
	.reg .b64 	%rd<13>;
	// demoted variable
	.shared .align 4 .b8 _ZZ5countPiS_iS_E5cache[1280];
	mov.u64 	%SPL, __local_depot1;
	ld.param.u64 	%rd5, [_Z5countPiS_iS__param_0];
	ld.param.u64 	%rd6, [_Z5countPiS_iS__param_1];
	ld.param.u32 	%r30, [_Z5countPiS_iS__param_2];
	ld.param.u64 	%rd7, [_Z5countPiS_iS__param_3];
	cvta.to.global.u64 	%rd1, %rd6;
	cvta.to.global.u64 	%rd2, %rd7;
	add.u64 	%rd3, %SPL, 0;
	mov.u32 	%r1, %tid.x;
	mov.u32 	%r32, %ctaid.x;
	mov.u32 	%r119, %ntid.x;
	mad.lo.s32 	%r3, %r32, %r119, %r1;
	mov.b32 	%r109, 0;
	st.global.u32 	[%rd1], %r109;
	st.local.v2.u32 	[%rd3], {%r109, %r109};
	st.global.u32 	[%rd1+4], %r109;
	st.global.u32 	[%rd1+8], %r109;
	st.local.v2.u32 	[%rd3+8], {%r109, %r109};
	st.global.u32 	[%rd1+12], %r109;
	st.global.u32 	[%rd1+16], %r109;
	st.local.v2.u32 	[%rd3+16], {%r109, %r109};
	st.global.u32 	[%rd1+20], %r109;
	st.global.u32 	[%rd1+24], %r109;
	st.local.v2.u32 	[%rd3+24], {%r109, %r109};
	st.global.u32 	[%rd1+28], %r109;
	st.global.u32 	[%rd1+32], %r109;
	st.local.v2.u32 	[%rd3+32], {%r109, %r109};
	st.global.u32 	[%rd1+36], %r109;
	st.shared.u32 	[_ZZ5countPiS_iS_E5cache], %r109;
	st.shared.u32 	[_ZZ5countPiS_iS_E5cache+4], %r109;
	st.shared.u32 	[_ZZ5countPiS_iS_E5cache+8], %r109;
	st.shared.u32 	[_ZZ5countPiS_iS_E5cache+12], %r109;
	st.shared.u32 	[_ZZ5countPiS_iS_E5cache+16], %r109;
	st.shared.u32 	[_ZZ5countPiS_iS_E5cache+20], %r109;
	st.shared.u32 	[_ZZ5countPiS_iS_E5cache+24], %r109;
	st.shared.u32 	[_ZZ5countPiS_iS_E5cache+28], %r109;
	st.shared.u32 	[_ZZ5countPiS_iS_E5cache+32], %r109;
	st.shared.u32 	[_ZZ5countPiS_iS_E5cache+36], %r109;
	st.shared.u32 	[_ZZ5countPiS_iS_E5cache+40], %r109;
	st.shared.u32 	[_ZZ5countPiS_iS_E5cache+44], %r109;
	st.shared.u32 	[_ZZ5countPiS_iS_E5cache+48], %r109;
	st.shared.u32 	[_ZZ5countPiS_iS_E5cache+52], %r109;
	st.shared.u32 	[_ZZ5countPiS_iS_E5cache+56], %r109;
	st.shared.u32 	[_ZZ5countPiS_iS_E5cache+60], %r109;
	st.shared.u32 	[_ZZ5countPiS_iS_E5cache+64], %r109;
	st.shared.u32 	[_ZZ5countPiS_iS_E5cache+68], %r109;
	st.shared.u32 	[_ZZ5countPiS_iS_E5cache+72], %r109;
	st.shared.u32 	[_ZZ5countPiS_iS_E5cache+76], %r109;
	st.shared.u32 	[_ZZ5countPiS_iS_E5cache+80], %r109;
	st.shared.u32 	[_ZZ5countPiS_iS_E5cache+84], %r109;
	st.shared.u32 	[_ZZ5countPiS_iS_E5cache+88], %r109;
	st.shared.u32 	[_ZZ5countPiS_iS_E5cache+92], %r109;
	st.shared.u32 	[_ZZ5countPiS_iS_E5cache+96], %r109;
	st.shared.u32 	[_ZZ5countPiS_iS_E5cache+100], %r109;
	st.shared.u32 	[_ZZ5countPiS_iS_E5cache+104], %r109;
	st.shared.u32 	[_ZZ5countPiS_iS_E5cache+108], %r109;
	st.shared.u32 	[_ZZ5countPiS_iS_E5cache+112], %r109;
	st.shared.u32 	[_ZZ5countPiS_iS_E5cache+116], %r109;
	st.shared.u32 	[_ZZ5countPiS_iS_E5cache+120], %r109;
	st.shared.u32 	[_ZZ5countPiS_iS_E5cache+124], %r109;
	st.shared.u32 	[_ZZ5countPiS_iS_E5cache+128], %r109;
	st.shared.u32 	[_ZZ5countPiS_iS_E5cache+132], %r109;
	st.shared.u32 	[_ZZ5countPiS_iS_E5cache+136], %r109;
	st.shared.u32 	[_ZZ5countPiS_iS_E5cache+140], %r109;
	st.shared.u32 	[_ZZ5countPiS_iS_E5cache+144], %r109;
	st.shared.u32 	[_ZZ5countPiS_iS_E5cache+148], %r109;
	st.shared.u32 	[_ZZ5countPiS_iS_E5cache+152], %r109;
	st.shared.u32 	[_ZZ5countPiS_iS_E5cache+156], %r109;
	st.shared.u32 	[_ZZ5countPiS_iS_E5cache+160], %r109;
	st.shared.u32 	[_ZZ5countPiS_iS_E5cache+164], %r109;
	st.shared.u32 	[_ZZ5countPiS_iS_E5cache+168], %r109;
	st.shared.u32 	[_ZZ5countPiS_iS_E5cache+172], %r109;
	st.shared.u32 	[_ZZ5countPiS_iS_E5cache+176], %r109;
	st.shared.u32 	[_ZZ5countPiS_iS_E5cache+180], %r109;
	st.shared.u32 	[_ZZ5countPiS_iS_E5cache+184], %r109;
	st.shared.u32 	[_ZZ5countPiS_iS_E5cache+188], %r109;
	st.shared.u32 	[_ZZ5countPiS_iS_E5cache+192], %r109;
	st.shared.u32 	[_ZZ5countPiS_iS_E5cache+196], %r109;
	st.shared.u32 	[_ZZ5countPiS_iS_E5cache+200], %r109;
	st.shared.u32 	[_ZZ5countPiS_iS_E5cache+204], %r109;
	st.shared.u32 	[_ZZ5countPiS_iS_E5cache+208], %r109;
	st.shared.u32 	[_ZZ5countPiS_iS_E5cache+212], %r109;
	st.shared.u32 	[_ZZ5countPiS_iS_E5cache+216], %r109;
	st.shared.u32 	[_ZZ5countPiS_iS_E5cache+220], %r109;
	st.shared.u32 	[_ZZ5countPiS_iS_E5cache+224], %r109;
	st.shared.u32 	[_ZZ5countPiS_iS_E5cache+228], %r109;
	st.shared.u32 	[_ZZ5countPiS_iS_E5cache+232], %r109;
	st.shared.u32 	[_ZZ5countPiS_iS_E5cache+236], %r109;
	st.shared.u32 	[_ZZ5countPiS_iS_E5cache+240], %r109;
	st.shared.u32 	[_ZZ5countPiS_iS_E5cache+244], %r109;
	st.shared.u32 	[_ZZ5countPiS_iS_E5cache+248], %r109;
	st.shared.u32 	[_ZZ5countPiS_iS_E5cache+252], %r109;
	st.shared.u32 	[_ZZ5countPiS_iS_E5cache+256], %r109;
	st.shared.u32 	[_ZZ5countPiS_iS_E5cache+260], %r109;
	st.shared.u32 	[_ZZ5countPiS_iS_E5cache+264], %r109;
	st.shared.u32 	[_ZZ5countPiS_iS_E5cache+268], %r109;
	st.shared.u32 	[_ZZ5countPiS_iS_E5cache+272], %r109;
	st.shared.u32 	[_ZZ5countPiS_iS_E5cache+276], %r109;
	st.shared.u32 	[_ZZ5countPiS_iS_E5cache+280], %r109;
	st.shared.u32 	[_ZZ5countPiS_iS_E5cache+284], %r109;
	st.shared.u32 	[_ZZ5countPiS_iS_E5cache+288], %r109;
	st.shared.u32 	[_ZZ5countPiS_iS_E5cache+292], %r109;
	st.shared.u32 	[_ZZ5countPiS_iS_E5cache+296], %r109;
	st.shared.u32 	[_ZZ5countPiS_iS_E5cache+300], %r109;
	st.shared.u32 	[_ZZ5countPiS_iS_E5cache+304], %r109;
	st.shared.u32 	[_ZZ5countPiS_iS_E5cache+308], %r109;
	st.shared.u32 	[_ZZ5countPiS_iS_E5cache+312], %r109;
	st.shared.u32 	[_ZZ5countPiS_iS_E5cache+316], %r109;
	st.shared.u32 	[_ZZ5countPiS_iS_E5cache+320], %r109;
	st.shared.u32 	[_ZZ5countPiS_iS_E5cache+324], %r109;
	st.shared.u32 	[_ZZ5countPiS_iS_E5cache+328], %r109;
	st.shared.u32 	[_ZZ5countPiS_iS_E5cache+332], %r109;
	st.shared.u32 	[_ZZ5countPiS_iS_E5cache+336], %r109;
	st.shared.u32 	[_ZZ5countPiS_iS_E5cache+340], %r109;
	st.shared.u32 	[_ZZ5countPiS_iS_E5cache+344], %r109;
	st.shared.u32 	[_ZZ5countPiS_iS_E5cache+348], %r109;
	st.shared.u32 	[_ZZ5countPiS_iS_E5cache+352], %r109;
	st.shared.u32 	[_ZZ5countPiS_iS_E5cache+356], %r109;
	st.shared.u32 	[_ZZ5countPiS_iS_E5cache+360], %r109;
	st.shared.u32 	[_ZZ5countPiS_iS_E5cache+364], %r109;
	st.shared.u32 	[_ZZ5countPiS_iS_E5cache+368], %r109;
	st.shared.u32 	[_ZZ5countPiS_iS_E5cache+372], %r109;
	st.shared.u32 	[_ZZ5countPiS_iS_E5cache+376], %r109;
	st.shared.u32 	[_ZZ5countPiS_iS_E5cache+380], %r109;
	st.shared.u32 	[_ZZ5countPiS_iS_E5cache+384], %r109;
	st.shared.u32 	[_ZZ5countPiS_iS_E5cache+388], %r109;
	st.shared.u32 	[_ZZ5countPiS_iS_E5cache+392], %r109;
	st.shared.u32 	[_ZZ5countPiS_iS_E5cache+396], %r109;
	st.shared.u32 	[_ZZ5countPiS_iS_E5cache+400], %r109;
	st.shared.u32 	[_ZZ5countPiS_iS_E5cache+404], %r109;
	st.shared.u32 	[_ZZ5countPiS_iS_E5cache+408], %r109;
	st.shared.u32 	[_ZZ5countPiS_iS_E5cache+412], %r109;
	st.shared.u32 	[_ZZ5countPiS_iS_E5cache+416], %r109;
	st.shared.u32 	[_ZZ5countPiS_iS_E5cache+420], %r109;
	st.shared.u32 	[_ZZ5countPiS_iS_E5cache+424], %r109;
	st.shared.u32 	[_ZZ5countPiS_iS_E5cache+428], %r109;
	st.shared.u32 	[_ZZ5countPiS_iS_E5cache+432], %r109;
	st.shared.u32 	[_ZZ5countPiS_iS_E5cache+436], %r109;
	st.shared.u32 	[_ZZ5countPiS_iS_E5cache+440], %r109;
	st.shared.u32 	[_ZZ5countPiS_iS_E5cache+444], %r109;
	st.shared.u32 	[_ZZ5countPiS_iS_E5cache+448], %r109;
	st.shared.u32 	[_ZZ5countPiS_iS_E5cache+452], %r109;
	st.shared.u32 	[_ZZ5countPiS_iS_E5cache+456], %r109;
	st.shared.u32 	[_ZZ5countPiS_iS_E5cache+460], %r109;
	st.shared.u32 	[_ZZ5countPiS_iS_E5cache+464], %r109;
	st.shared.u32 	[_ZZ5countPiS_iS_E5cache+468], %r109;
	st.shared.u32 	[_ZZ5countPiS_iS_E5cache+472], %r109;
	st.shared.u32 	[_ZZ5countPiS_iS_E5cache+476], %r109;
	st.shared.u32 	[_ZZ5countPiS_iS_E5cache+480], %r109;
	st.shared.u32 	[_ZZ5countPiS_iS_E5cache+484], %r109;
	st.shared.u32 	[_ZZ5countPiS_iS_E5cache+488], %r109;
	st.shared.u32 	[_ZZ5countPiS_iS_E5cache+492], %r109;
	st.shared.u32 	[_ZZ5countPiS_iS_E5cache+496], %r109;
	st.shared.u32 	[_ZZ5countPiS_iS_E5cache+500], %r109;
	st.shared.u32 	[_ZZ5countPiS_iS_E5cache+504], %r109;
	st.shared.u32 	[_ZZ5countPiS_iS_E5cache+508], %r109;
	st.shared.u32 	[_ZZ5countPiS_iS_E5cache+512], %r109;
	st.shared.u32 	[_ZZ5countPiS_iS_E5cache+516], %r109;
	st.shared.u32 	[_ZZ5countPiS_iS_E5cache+520], %r109;
	st.shared.u32 	[_ZZ5countPiS_iS_E5cache+524], %r109;
	st.shared.u32 	[_ZZ5countPiS_iS_E5cache+528], %r109;
	st.shared.u32 	[_ZZ5countPiS_iS_E5cache+532], %r109;
	st.shared.u32 	[_ZZ5countPiS_iS_E5cache+536], %r109;
	st.shared.u32 	[_ZZ5countPiS_iS_E5cache+540], %r109;
	st.shared.u32 	[_ZZ5countPiS_iS_E5cache+544], %r109;
	st.shared.u32 	[_ZZ5countPiS_iS_E5cache+548], %r109;
	st.shared.u32 	[_ZZ5countPiS_iS_E5cache+552], %r109;
	st.shared.u32 	[_ZZ5countPiS_iS_E5cache+556], %r109;
	st.shared.u32 	[_ZZ5countPiS_iS_E5cache+560], %r109;
	st.shared.u32 	[_ZZ5countPiS_iS_E5cache+564], %r109;
	st.shared.u32 	[_ZZ5countPiS_iS_E5cache+568], %r109;
	st.shared.u32 	[_ZZ5countPiS_iS_E5cache+572], %r109;
	st.shared.u32 	[_ZZ5countPiS_iS_E5cache+576], %r109;
	st.shared.u32 	[_ZZ5countPiS_iS_E5cache+580], %r109;
	st.shared.u32 	[_ZZ5countPiS_iS_E5cache+584], %r109;
	st.shared.u32 	[_ZZ5countPiS_iS_E5cache+588], %r109;
	st.shared.u32 	[_ZZ5countPiS_iS_E5cache+592], %r109;
	st.shared.u32 	[_ZZ5countPiS_iS_E5cache+596], %r109;
	st.shared.u32 	[_ZZ5countPiS_iS_E5cache+600], %r109;
	st.shared.u32 	[_ZZ5countPiS_iS_E5cache+604], %r109;
	st.shared.u32 	[_ZZ5countPiS_iS_E5cache+608], %r109;
	st.shared.u32 	[_ZZ5countPiS_iS_E5cache+612], %r109;
	st.shared.u32 	[_ZZ5countPiS_iS_E5cache+616], %r109;
	st.shared.u32 	[_ZZ5countPiS_iS_E5cache+620], %r109;
	st.shared.u32 	[_ZZ5countPiS_iS_E5cache+624], %r109;
	st.shared.u32 	[_ZZ5countPiS_iS_E5cache+628], %r109;
	st.shared.u32 	[_ZZ5countPiS_iS_E5cache+632], %r109;
	st.shared.u32 	[_ZZ5countPiS_iS_E5cache+636], %r109;
	st.shared.u32 	[_ZZ5countPiS_iS_E5cache+640], %r109;
	st.shared.u32 	[_ZZ5countPiS_iS_E5cache+644], %r109;
	st.shared.u32 	[_ZZ5countPiS_iS_E5cache+648], %r109;
	st.shared.u32 	[_ZZ5countPiS_iS_E5cache+652], %r109;
	st.shared.u32 	[_ZZ5countPiS_iS_E5cache+656], %r109;
	st.shared.u32 	[_ZZ5countPiS_iS_E5cache+660], %r109;
	st.shared.u32 	[_ZZ5countPiS_iS_E5cache+664], %r109;
	st.shared.u32 	[_ZZ5countPiS_iS_E5cache+668], %r109;
	st.shared.u32 	[_ZZ5countPiS_iS_E5cache+672], %r109;
	st.shared.u32 	[_ZZ5countPiS_iS_E5cache+676], %r109;
	st.shared.u32 	[_ZZ5countPiS_iS_E5cache+680], %r109;
	st.shared.u32 	[_ZZ5countPiS_iS_E5cache+684], %r109;
	st.shared.u32 	[_ZZ5countPiS_iS_E5cache+688], %r109;
	st.shared.u32 	[_ZZ5countPiS_iS_E5cache+692], %r109;
	st.shared.u32 	[_ZZ5countPiS_iS_E5cache+696], %r109;
	st.shared.u32 	[_ZZ5countPiS_iS_E5cache+700], %r109;
	st.shared.u32 	[_ZZ5countPiS_iS_E5cache+704], %r109;
	st.shared.u32 	[_ZZ5countPiS_iS_E5cache+708], %r109;
	st.shared.u32 	[_ZZ5countPiS_iS_E5cache+712], %r109;
	st.shared.u32 	[_ZZ5countPiS_iS_E5cache+716], %r109;
	st.shared.u32 	[_ZZ5countPiS_iS_E5cache+720], %r109;
	st.shared.u32 	[_ZZ5countPiS_iS_E5cache+724], %r109;
	st.shared.u32 	[_ZZ5countPiS_iS_E5cache+728], %r109;
	st.shared.u32 	[_ZZ5countPiS_iS_E5cache+732], %r109;
	st.shared.u32 	[_ZZ5countPiS_iS_E5cache+736], %r109;
	st.shared.u32 	[_ZZ5countPiS_iS_E5cache+740], %r109;
	st.shared.u32 	[_ZZ5countPiS_iS_E5cache+744], %r109;
	st.shared.u32 	[_ZZ5countPiS_iS_E5cache+748], %r109;
	st.shared.u32 	[_ZZ5countPiS_iS_E5cache+752], %r109;
	st.shared.u32 	[_ZZ5countPiS_iS_E5cache+756], %r109;
	st.shared.u32 	[_ZZ5countPiS_iS_E5cache+760], %r109;
	st.shared.u32 	[_ZZ5countPiS_iS_E5cache+764], %r109;
	st.shared.u32 	[_ZZ5countPiS_iS_E5cache+768], %r109;
	st.shared.u32 	[_ZZ5countPiS_iS_E5cache+772], %r109;
	st.shared.u32 	[_ZZ5countPiS_iS_E5cache+776], %r109;
	st.shared.u32 	[_ZZ5countPiS_iS_E5cache+780], %r109;
	st.shared.u32 	[_ZZ5countPiS_iS_E5cache+784], %r109;
	st.shared.u32 	[_ZZ5countPiS_iS_E5cache+788], %r109;
	st.shared.u32 	[_ZZ5countPiS_iS_E5cache+792], %r109;
	st.shared.u32 	[_ZZ5countPiS_iS_E5cache+796], %r109;
	st.shared.u32 	[_ZZ5countPiS_iS_E5cache+800], %r109;
	st.shared.u32 	[_ZZ5countPiS_iS_E5cache+804], %r109;
	st.shared.u32 	[_ZZ5countPiS_iS_E5cache+808], %r109;
	st.shared.u32 	[_ZZ5countPiS_iS_E5cache+812], %r109;
	st.shared.u32 	[_ZZ5countPiS_iS_E5cache+816], %r109;
	st.shared.u32 	[_ZZ5countPiS_iS_E5cache+820], %r109;
	st.shared.u32 	[_ZZ5countPiS_iS_E5cache+824], %r109;
	st.shared.u32 	[_ZZ5countPiS_iS_E5cache+828], %r109;
	st.shared.u32 	[_ZZ5countPiS_iS_E5cache+832], %r109;
	st.shared.u32 	[_ZZ5countPiS_iS_E5cache+836], %r109;
	st.shared.u32 	[_ZZ5countPiS_iS_E5cache+840], %r109;
	st.shared.u32 	[_ZZ5countPiS_iS_E5cache+844], %r109;
	st.shared.u32 	[_ZZ5countPiS_iS_E5cache+848], %r109;
	st.shared.u32 	[_ZZ5countPiS_iS_E5cache+852], %r109;
	st.shared.u32 	[_ZZ5countPiS_iS_E5cache+856], %r109;
	st.shared.u32 	[_ZZ5countPiS_iS_E5cache+860], %r109;
	st.shared.u32 	[_ZZ5countPiS_iS_E5cache+864], %r109;
	st.shared.u32 	[_ZZ5countPiS_iS_E5cache+868], %r109;
	st.shared.u32 	[_ZZ5countPiS_iS_E5cache+872], %r109;
	st.shared.u32 	[_ZZ5countPiS_iS_E5cache+876], %r109;
	st.shared.u32 	[_ZZ5countPiS_iS_E5cache+880], %r109;
	st.shared.u32 	[_ZZ5countPiS_iS_E5cache+884], %r109;
	st.shared.u32 	[_ZZ5countPiS_iS_E5cache+888], %r109;
	st.shared.u32 	[_ZZ5countPiS_iS_E5cache+892], %r109;
	st.shared.u32 	[_ZZ5countPiS_iS_E5cache+896], %r109;
	st.shared.u32 	[_ZZ5countPiS_iS_E5cache+900], %r109;
	st.shared.u32 	[_ZZ5countPiS_iS_E5cache+904], %r109;
	st.shared.u32 	[_ZZ5countPiS_iS_E5cache+908], %r109;
	st.shared.u32 	[_ZZ5countPiS_iS_E5cache+912], %r109;
	st.shared.u32 	[_ZZ5countPiS_iS_E5cache+916], %r109;
	st.shared.u32 	[_ZZ5countPiS_iS_E5cache+920], %r109;
	st.shared.u32 	[_ZZ5countPiS_iS_E5cache+924], %r109;
	st.shared.u32 	[_ZZ5countPiS_iS_E5cache+928], %r109;
	st.shared.u32 	[_ZZ5countPiS_iS_E5cache+932], %r109;
	st.shared.u32 	[_ZZ5countPiS_iS_E5cache+936], %r109;
	st.shared.u32 	[_ZZ5countPiS_iS_E5cache+940], %r109;
	st.shared.u32 	[_ZZ5countPiS_iS_E5cache+944], %r109;
	st.shared.u32 	[_ZZ5countPiS_iS_E5cache+948], %r109;
	st.shared.u32 	[_ZZ5countPiS_iS_E5cache+952], %r109;
	st.shared.u32 	[_ZZ5countPiS_iS_E5cache+956], %r109;
	st.shared.u32 	[_ZZ5countPiS_iS_E5cache+960], %r109;
	st.shared.u32 	[_ZZ5countPiS_iS_E5cache+964], %r109;
	st.shared.u32 	[_ZZ5countPiS_iS_E5cache+968], %r109;
	st.shared.u32 	[_ZZ5countPiS_iS_E5cache+972], %r109;
	st.shared.u32 	[_ZZ5countPiS_iS_E5cache+976], %r109;
	st.shared.u32 	[_ZZ5countPiS_iS_E5cache+980], %r109;
	st.shared.u32 	[_ZZ5countPiS_iS_E5cache+984], %r109;
	st.shared.u32 	[_ZZ5countPiS_iS_E5cache+988], %r109;
	st.shared.u32 	[_ZZ5countPiS_iS_E5cache+992], %r109;
	st.shared.u32 	[_ZZ5countPiS_iS_E5cache+996], %r109;
	st.shared.u32 	[_ZZ5countPiS_iS_E5cache+1000], %r109;
	st.shared.u32 	[_ZZ5countPiS_iS_E5cache+1004], %r109;
	st.shared.u32 	[_ZZ5countPiS_iS_E5cache+1008], %r109;
	st.shared.u32 	[_ZZ5countPiS_iS_E5cache+1012], %r109;
	st.shared.u32 	[_ZZ5countPiS_iS_E5cache+1016], %r109;
	st.shared.u32 	[_ZZ5countPiS_iS_E5cache+1020], %r109;
	st.shared.u32 	[_ZZ5countPiS_iS_E5cache+1024], %r109;
	st.shared.u32 	[_ZZ5countPiS_iS_E5cache+1028], %r109;
	st.shared.u32 	[_ZZ5countPiS_iS_E5cache+1032], %r109;
	st.shared.u32 	[_ZZ5countPiS_iS_E5cache+1036], %r109;
	st.shared.u32 	[_ZZ5countPiS_iS_E5cache+1040], %r109;
	st.shared.u32 	[_ZZ5countPiS_iS_E5cache+1044], %r109;
	st.shared.u32 	[_ZZ5countPiS_iS_E5cache+1048], %r109;
	st.shared.u32 	[_ZZ5countPiS_iS_E5cache+1052], %r109;
	st.shared.u32 	[_ZZ5countPiS_iS_E5cache+1056], %r109;
	st.shared.u32 	[_ZZ5countPiS_iS_E5cache+1060], %r109;
	st.shared.u32 	[_ZZ5countPiS_iS_E5cache+1064], %r109;
	st.shared.u32 	[_ZZ5countPiS_iS_E5cache+1068], %r109;
	st.shared.u32 	[_ZZ5countPiS_iS_E5cache+1072], %r109;
	st.shared.u32 	[_ZZ5countPiS_iS_E5cache+1076], %r109;
	st.shared.u32 	[_ZZ5countPiS_iS_E5cache+1080], %r109;
	st.shared.u32 	[_ZZ5countPiS_iS_E5cache+1084], %r109;
	st.shared.u32 	[_ZZ5countPiS_iS_E5cache+1088], %r109;
	st.shared.u32 	[_ZZ5countPiS_iS_E5cache+1092], %r109;
	st.shared.u32 	[_ZZ5countPiS_iS_E5cache+1096], %r109;
	st.shared.u32 	[_ZZ5countPiS_iS_E5cache+1100], %r109;
	st.shared.u32 	[_ZZ5countPiS_iS_E5cache+1104], %r109;
	st.shared.u32 	[_ZZ5countPiS_iS_E5cache+1108], %r109;
	st.shared.u32 	[_ZZ5countPiS_iS_E5cache+1112], %r109;
	st.shared.u32 	[_ZZ5countPiS_iS_E5cache+1116], %r109;
	st.shared.u32 	[_ZZ5countPiS_iS_E5cache+1120], %r109;
	st.shared.u32 	[_ZZ5countPiS_iS_E5cache+1124], %r109;
	st.shared.u32 	[_ZZ5countPiS_iS_E5cache+1128], %r109;
	st.shared.u32 	[_ZZ5countPiS_iS_E5cache+1132], %r109;
	st.shared.u32 	[_ZZ5countPiS_iS_E5cache+1136], %r109;
	st.shared.u32 	[_ZZ5countPiS_iS_E5cache+1140], %r109;
	st.shared.u32 	[_ZZ5countPiS_iS_E5cache+1144], %r109;
	st.shared.u32 	[_ZZ5countPiS_iS_E5cache+1148], %r109;
	st.shared.u32 	[_ZZ5countPiS_iS_E5cache+1152], %r109;
	st.shared.u32 	[_ZZ5countPiS_iS_E5cache+1156], %r109;
	st.shared.u32 	[_ZZ5countPiS_iS_E5cache+1160], %r109;
	st.shared.u32 	[_ZZ5countPiS_iS_E5cache+1164], %r109;
	st.shared.u32 	[_ZZ5countPiS_iS_E5cache+1168], %r109;
	st.shared.u32 	[_ZZ5countPiS_iS_E5cache+1172], %r109;
	st.shared.u32 	[_ZZ5countPiS_iS_E5cache+1176], %r109;
	st.shared.u32 	[_ZZ5countPiS_iS_E5cache+1180], %r109;
	st.shared.u32 	[_ZZ5countPiS_iS_E5cache+1184], %r109;
	st.shared.u32 	[_ZZ5countPiS_iS_E5cache+1188], %r109;
	st.shared.u32 	[_ZZ5countPiS_iS_E5cache+1192], %r109;
	st.shared.u32 	[_ZZ5countPiS_iS_E5cache+1196], %r109;
	st.shared.u32 	[_ZZ5countPiS_iS_E5cache+1200], %r109;
	st.shared.u32 	[_ZZ5countPiS_iS_E5cache+1204], %r109;
	st.shared.u32 	[_ZZ5countPiS_iS_E5cache+1208], %r109;
	st.shared.u32 	[_ZZ5countPiS_iS_E5cache+1212], %r109;
	st.shared.u32 	[_ZZ5countPiS_iS_E5cache+1216], %r109;
	st.shared.u32 	[_ZZ5countPiS_iS_E5cache+1220], %r109;
	st.shared.u32 	[_ZZ5countPiS_iS_E5cache+1224], %r109;
	st.shared.u32 	[_ZZ5countPiS_iS_E5cache+1228], %r109;
	st.shared.u32 	[_ZZ5countPiS_iS_E5cache+1232], %r109;
	st.shared.u32 	[_ZZ5countPiS_iS_E5cache+1236], %r109;
	st.shared.u32 	[_ZZ5countPiS_iS_E5cache+1240], %r109;
	st.shared.u32 	[_ZZ5countPiS_iS_E5cache+1244], %r109;
	st.shared.u32 	[_ZZ5countPiS_iS_E5cache+1248], %r109;
	st.shared.u32 	[_ZZ5countPiS_iS_E5cache+1252], %r109;
	st.shared.u32 	[_ZZ5countPiS_iS_E5cache+1256], %r109;
	st.shared.u32 	[_ZZ5countPiS_iS_E5cache+1260], %r109;
	st.shared.u32 	[_ZZ5countPiS_iS_E5cache+1264], %r109;
	st.shared.u32 	[_ZZ5countPiS_iS_E5cache+1268], %r109;
	st.shared.u32 	[_ZZ5countPiS_iS_E5cache+1272], %r109;
	st.shared.u32 	[_ZZ5countPiS_iS_E5cache+1276], %r109;
	setp.ge.s32 	%p1, %r3, %r30;
	mov.u32 	%r110, %r109;
	mov.u32 	%r111, %r109;
	mov.u32 	%r112, %r109;
	mov.u32 	%r113, %r109;
	mov.u32 	%r114, %r109;
	mov.u32 	%r115, %r109;
	mov.u32 	%r116, %r109;
	mov.u32 	%r117, %r109;
	mov.u32 	%r118, %r109;
	@%p1 bra 	$L__BB1_4;
	mov.u32 	%r34, %nctaid.x;
	mul.lo.s32 	%r4, %r34, %r119;
	cvta.to.global.u64 	%rd4, %rd5;
	mov.b32 	%r108, 0;
$L__BB1_2:
	add.s32 	%r35, %r108, %r3;
	mul.wide.s32 	%rd9, %r35, 4;
	add.s64 	%rd10, %rd4, %rd9;
	ld.global.u32 	%r36, [%rd10];
	mul.hi.s32 	%r37, %r36, 1374389535;
	shr.u32 	%r38, %r37, 31;
	shr.s32 	%r39, %r37, 5;
	add.s32 	%r40, %r39, %r38;
	mul.wide.s32 	%rd11, %r40, 4;
	add.s64 	%rd12, %rd3, %rd11;
	ld.local.u32 	%r41, [%rd12];
	add.s32 	%r42, %r41, 1;
	st.local.u32 	[%rd12], %r42;
	add.s32 	%r108, %r108, %r4;
	add.s32 	%r43, %r35, %r4;
	setp.lt.s32 	%p2, %r43, %r30;
	@%p2 bra 	$L__BB1_2;
	ld.local.v2.u32 	{%r118, %r117}, [%rd3];
	ld.local.v2.u32 	{%r116, %r115}, [%rd3+8];
	ld.local.v2.u32 	{%r114, %r113}, [%rd3+16];
	ld.local.v2.u32 	{%r112, %r111}, [%rd3+24];
	ld.local.v2.u32 	{%r110, %r109}, [%rd3+32];
$L__BB1_4:
	mov.u32 	%r44, _ZZ5countPiS_iS_E5cache;
	mad.lo.s32 	%r27, %r1, 40, %r44;
	st.shared.u32 	[%r27], %r118;
	st.shared.u32 	[%r27+4], %r117;
	st.shared.u32 	[%r27+8], %r116;
	st.shared.u32 	[%r27+12], %r115;
	st.shared.u32 	[%r27+16], %r114;
	st.shared.u32 	[%r27+20], %r113;
	st.shared.u32 	[%r27+24], %r112;
	st.shared.u32 	[%r27+28], %r111;
	st.shared.u32 	[%r27+32], %r110;
	st.shared.u32 	[%r27+36], %r109;
	bar.sync 	0;
	setp.lt.u32 	%p3, %r119, 2;
	@%p3 bra 	$L__BB1_8;
$L__BB1_5:
	shr.u32 	%r29, %r119, 1;
	setp.ge.u32 	%p4, %r1, %r29;
	@%p4 bra 	$L__BB1_7;
	mad.lo.s32 	%r45, %r29, 40, %r27;
	ld.shared.u32 	%r46, [%r45];
	ld.shared.u32 	%r47, [%r27];
	add.s32 	%r48, %r47, %r46;
	st.shared.u32 	[%r27], %r48;
	ld.shared.u32 	%r49, [%r45+4];
	ld.shared.u32 	%r50, [%r27+4];
	add.s32 	%r51, %r50, %r49;
	st.shared.u32 	[%r27+4], %r51;
	ld.shared.u32 	%r52, [%r45+8];
	ld.shared.u32 	%r53, [%r27+8];
	add.s32 	%r54, %r53, %r52;
	st.shared.u32 	[%r27+8], %r54;
	ld.shared.u32 	%r55, [%r45+12];
	ld.shared.u32 	%r56, [%r27+12];
	add.s32 	%r57, %r56, %r55;
	st.shared.u32 	[%r27+12], %r57;
	ld.shared.u32 	%r58, [%r45+16];
	ld.shared.u32 	%r59, [%r27+16];
	add.s32 	%r60, %r59, %r58;
	st.shared.u32 	[%r27+16], %r60;
	ld.shared.u32 	%r61, [%r45+20];
	ld.shared.u32 	%r62, [%r27+20];
	add.s32 	%r63, %r62, %r61;
	st.shared.u32 	[%r27+20], %r63;
	ld.shared.u32 	%r64, [%r45+24];
	ld.shared.u32 	%r65, [%r27+24];
	add.s32 	%r66, %r65, %r64;
	st.shared.u32 	[%r27+24], %r66;
	ld.shared.u32 	%r67, [%r45+28];
	ld.shared.u32 	%r68, [%r27+28];
	add.s32 	%r69, %r68, %r67;
	st.shared.u32 	[%r27+28], %r69;
	ld.shared.u32 	%r70, [%r45+32];
	ld.shared.u32 	%r71, [%r27+32];
	add.s32 	%r72, %r71, %r70;
	st.shared.u32 	[%r27+32], %r72;
	ld.shared.u32 	%r73, [%r45+36];
	ld.shared.u32 	%r74, [%r27+36];
	add.s32 	%r75, %r74, %r73;
	st.shared.u32 	[%r27+36], %r75;
$L__BB1_7:
	bar.sync 	0;
	setp.gt.u32 	%p5, %r119, 3;
	mov.u32 	%r119, %r29;
	@%p5 bra 	$L__BB1_5;
$L__BB1_8:
	setp.ne.s32 	%p6, %r1, 0;
	@%p6 bra 	$L__BB1_11;
$L__BB1_9:
	atom.relaxed.global.cas.b32 	%r76, [%rd2], 0, 1;
	setp.ne.s32 	%p7, %r76, 0;
	@%p7 bra 	$L__BB1_9;
	ld.shared.u32 	%r77, [_ZZ5countPiS_iS_E5cache];
	ld.global.u32 	%r78, [%rd1];
	add.s32 	%r79, %r78, %r77;
	st.global.u32 	[%rd1], %r79;
	ld.shared.u32 	%r80, [_ZZ5countPiS_iS_E5cache+4];
	ld.global.u32 	%r81, [%rd1+4];
	add.s32 	%r82, %r81, %r80;
	st.global.u32 	[%rd1+4], %r82;
	ld.shared.u32 	%r83, [_ZZ5countPiS_iS_E5cache+8];
	ld.global.u32 	%r84, [%rd1+8];
	add.s32 	%r85, %r84, %r83;
	st.global.u32 	[%rd1+8], %r85;
	ld.shared.u32 	%r86, [_ZZ5countPiS_iS_E5cache+12];
	ld.global.u32 	%r87, [%rd1+12];
	add.s32 	%r88, %r87, %r86;
	st.global.u32 	[%rd1+12], %r88;
	ld.shared.u32 	%r89, [_ZZ5countPiS_iS_E5cache+16];
	ld.global.u32 	%r90, [%rd1+16];
	add.s32 	%r91, %r90, %r89;
	st.global.u32 	[%rd1+16], %r91;
	ld.shared.u32 	%r92, [_ZZ5countPiS_iS_E5cache+20];
	ld.global.u32 	%r93, [%rd1+20];
	add.s32 	%r94, %r93, %r92;
	st.global.u32 	[%rd1+20], %r94;
	ld.shared.u32 	%r95, [_ZZ5countPiS_iS_E5cache+24];
	ld.global.u32 	%r96, [%rd1+24];
	add.s32 	%r97, %r96, %r95;
	st.global.u32 	[%rd1+24], %r97;
	ld.shared.u32 	%r98, [_ZZ5countPiS_iS_E5cache+28];
	ld.global.u32 	%r99, [%rd1+28];
	add.s32 	%r100, %r99, %r98;
	st.global.u32 	[%rd1+28], %r100;
	ld.shared.u32 	%r101, [_ZZ5countPiS_iS_E5cache+32];
	ld.global.u32 	%r102, [%rd1+32];
	add.s32 	%r103, %r102, %r101;
	st.global.u32 	[%rd1+32], %r103;
	ld.shared.u32 	%r104, [_ZZ5countPiS_iS_E5cache+36];
	ld.global.u32 	%r105, [%rd1+36];
	add.s32 	%r106, %r105, %r104;
	st.global.u32 	[%rd1+36], %r106;
	atom.global.exch.b32 	%r107, [%rd2], 0;
$L__BB1_11:
	ret;

}


// ===== COMPILED SASS (sm_100) =====

	.target	sm_100

	.elftype	@"ET_EXEC"


//--------------------- .note.nv.tkinfo           --------------------------
	.section	.note.nv.tkinfo,"",@"SHT_NOTE"
	.sectionflags	@"SHF_NOTE_NV_TKINFO"
	.tkinfo
        /*0018*/ 	.word	0x00000002
        /*0030*/ 	.string	""
        /*0030*/ 	.string	"ptxas"
        /*0030*/ 	.string	"Cuda compilation tools, release 13.0, V13.0.88"
        /*0030*/ 	.string	"Build cuda_13.0.r13.0/compiler.36424714_0"
        /*0030*/ 	.string	"-arch sm_100 -m 64 "



//--------------------- .note.nv.cuinfo           --------------------------
	.section	.note.nv.cuinfo,"",@"SHT_NOTE"
	.sectionflags	@"SHF_NOTE_NV_CUINFO"
        /*0018*/ 	.short	0x0002
        /*001a*/ 	.short	0x0064
        /*001c*/ 	.short	0x0082
	.zero		2


//--------------------- .nv.info                  --------------------------
	.section	.nv.info,"",@"SHT_CUDA_INFO"
	.align	4


	//----- nvinfo : EIATTR_REGCOUNT
	.align		4
        /*0000*/ 	.byte	0x04, 0x2f
        /*0002*/ 	.short	(.L_1 - .L_0)
	.align		4
.L_0:
        /*0004*/ 	.word	index@(_Z6countGPiS_iS_)
        /*0008*/ 	.word	0x0000000e


	//----- nvinfo : EIATTR_FRAME_SIZE
	.align		4
.L_1:
        /*000c*/ 	.byte	0x04, 0x11
        /*000e*/ 	.short	(.L_3 - .L_2)
	.align		4
.L_2:
        /*0010*/ 	.word	index@(_Z6countGPiS_iS_)
        /*0014*/ 	.word	0x00000000


	//----- nvinfo : EIATTR_REGCOUNT
	.align		4
.L_3:
        /*0018*/ 	.byte	0x04, 0x2f
        /*001a*/ 	.short	(.L_5 - .L_4)
	.align		4
.L_4:
        /*001c*/ 	.word	index@(_Z5countPiS_iS_)
        /*0020*/ 	.word	0x0000001c


	//----- nvinfo : EIATTR_FRAME_SIZE
	.align		4
.L_5:
        /*0024*/ 	.byte	0x04, 0x11
        /*0026*/ 	.short	(.L_7 - .L_6)
	.align		4
.L_6:
        /*0028*/ 	.word	index@(_Z5countPiS_iS_)
        /*002c*/ 	.word	0x00000000


	//----- nvinfo : EIATTR_MIN_STACK_SIZE
	.align		4
.L_7:
        /*0030*/ 	.byte	0x04, 0x12
        /*0032*/ 	.short	(.L_9 - .L_8)
	.align		4
.L_8:
        /*0034*/ 	.word	index@(_Z5countPiS_iS_)
        /*0038*/ 	.word	0x00000000


	//----- nvinfo : EIATTR_MIN_STACK_SIZE
	.align		4
.L_9:
        /*003c*/ 	.byte	0x04, 0x12
        /*003e*/ 	.short	(.L_11 - .L_10)
	.align		4
.L_10:
        /*0040*/ 	.word	index@(_Z6countGPiS_iS_)
        /*0044*/ 	.word	0x00000000
.L_11:


//--------------------- .nv.compat                --------------------------
	.section	.nv.compat,"",@"SHT_CUDA_COMPAT_INFO"
	.align	4
        /*0000*/ 	.byte	0x02, 0x09, 0x00, 0x00, 0x02, 0x02, 0x01, 0x00, 0x02, 0x05, 0x05, 0x00, 0x03, 0x07, 0x01, 0x01
        /*0010*/ 	.byte	0x02, 0x03, 0x00, 0x00, 0x02, 0x06, 0x01, 0x00, 0x04, 0x0b, 0x08, 0x00, 0x09, 0x00, 0x00, 0x00
        /*0020*/ 	.byte	0x00, 0x00, 0x00, 0x00


//--------------------- .nv.info._Z5countPiS_iS_  --------------------------
	.section	.nv.info._Z5countPiS_iS_,"",@"SHT_CUDA_INFO"
	.sectionflags	@""
	.align	4


	//----- nvinfo : EIATTR_CUDA_API_VERSION
	.align		4
        /*0000*/ 	.byte	0x04, 0x37
        /*0002*/ 	.short	(.L_13 - .L_12)
.L_12:
        /*0004*/ 	.word	0x00000082


	//----- nvinfo : EIATTR_KPARAM_INFO
	.align		4
.L_13:
        /*0008*/ 	.byte	0x04, 0x17
        /*000a*/ 	.short	(.L_15 - .L_14)
.L_14:
        /*000c*/ 	.word	0x00000000
        /*0010*/ 	.short	0x0003
        /*0012*/ 	.short	0x0018
        /*0014*/ 	.byte	0x00, 0xf5, 0x21, 0x00


	//----- nvinfo : EIATTR_KPARAM_INFO
	.align		4
.L_15:
        /*0018*/ 	.byte	0x04, 0x17
        /*001a*/ 	.short	(.L_17 - .L_16)
.L_16:
        /*001c*/ 	.word	0x00000000
        /*0020*/ 	.short	0x0002
        /*0022*/ 	.short	0x0010
        /*0024*/ 	.byte	0x00, 0xf0, 0x11, 0x00


	//----- nvinfo : EIATTR_KPARAM_INFO
	.align		4
.L_17:
        /*0028*/ 	.byte	0x04, 0x17
        /*002a*/ 	.short	(.L_19 - .L_18)
.L_18:
        /*002c*/ 	.word	0x00000000
        /*0030*/ 	.short	0x0001
        /*0032*/ 	.short	0x0008
        /*0034*/ 	.byte	0x00, 0xf5, 0x21, 0x00


	//----- nvinfo : EIATTR_KPARAM_INFO
	.align		4
.L_19:
        /*0038*/ 	.byte	0x04, 0x17
        /*003a*/ 	.short	(.L_21 - .L_20)
.L_20:
        /*003c*/ 	.word	0x00000000
        /*0040*/ 	.short	0x0000
        /*0042*/ 	.short	0x0000
        /*0044*/ 	.byte	0x00, 0xf5, 0x21, 0x00


	//----- nvinfo : EIATTR_SPARSE_MMA_MASK
	.align		4
.L_21:
        /*0048*/ 	.byte	0x03, 0x50
        /*004a*/ 	.short	0x0000


	//----- nvinfo : EIATTR_MAXREG_COUNT
	.align		4
        /*004c*/ 	.byte	0x03, 0x1b
        /*004e*/ 	.short	0x00ff


	//----- nvinfo : EIATTR_NUM_BARRIERS
	.align		4
        /*0050*/ 	.byte	0x02, 0x4c
        /*0052*/ 	.byte	0x01
	.zero		1


	//----- nvinfo : EIATTR_MERCURY_ISA_VERSION
	.align		4
        /*0054*/ 	.byte	0x03, 0x5f
        /*0056*/ 	.short	0x0101


	//----- nvinfo : EIATTR_VRC_CTA_INIT_COUNT
	.align		4
        /*0058*/ 	.byte	0x02, 0x4a
	.zero		1
	.zero		1


	//----- nvinfo : EIATTR_EXIT_INSTR_OFFSETS
	.align		4
        /*005c*/ 	.byte	0x04, 0x1c
        /*005e*/ 	.short	(.L_23 - .L_22)


	//   ....[0]....
.L_22:
        /*0060*/ 	.word	0x00000ef0


	//   ....[1]....
        /*0064*/ 	.word	0x000011f0


	//----- nvinfo : EIATTR_CRS_STACK_SIZE
	.align		4
.L_23:
        /*0068*/ 	.byte	0x04, 0x1e
        /*006a*/ 	.short	(.L_25 - .L_24)
.L_24:
        /*006c*/ 	.word	0x00000000


	//----- nvinfo : EIATTR_CBANK_PARAM_SIZE
	.align		4
.L_25:
        /*0070*/ 	.byte	0x03, 0x19
        /*0072*/ 	.short	0x0020


	//----- nvinfo : EIATTR_PARAM_CBANK
	.align		4
        /*0074*/ 	.byte	0x04, 0x0a
        /*0076*/ 	.short	(.L_27 - .L_26)
	.align		4
.L_26:
        /*0078*/ 	.word	index@(.nv.constant0._Z5countPiS_iS_)
        /*007c*/ 	.short	0x0380
        /*007e*/ 	.short	0x0020


	//----- nvinfo : EIATTR_SW_WAR
	.align		4
.L_27:
        /*0080*/ 	.byte	0x04, 0x36
        /*0082*/ 	.short	(.L_29 - .L_28)
.L_28:
        /*0084*/ 	.word	0x00000008
.L_29:


//--------------------- .nv.info._Z6countGPiS_iS_ --------------------------
	.section	.nv.info._Z6countGPiS_iS_,"",@"SHT_CUDA_INFO"
	.sectionflags	@""
	.align	4


	//----- nvinfo : EIATTR_CUDA_API_VERSION
	.align		4
        /*0000*/ 	.byte	0x04, 0x37
        /*0002*/ 	.short	(.L_31 - .L_30)
.L_30:
        /*0004*/ 	.word	0x00000082


	//----- nvinfo : EIATTR_KPARAM_INFO
	.align		4
.L_31:
        /*0008*/ 	.byte	0x04, 0x17
        /*000a*/ 	.short	(.L_33 - .L_32)
.L_32:
        /*000c*/ 	.word	0x00000000
        /*0010*/ 	.short	0x0003
        /*0012*/ 	.short	0x0018
        /*0014*/ 	.byte	0x00, 0xf5, 0x21, 0x00


	//----- nvinfo : EIATTR_KPARAM_INFO
	.align		4
.L_33:
        /*0018*/ 	.byte	0x04, 0x17
        /*001a*/ 	.short	(.L_35 - .L_34)
.L_34:
        /*001c*/ 	.word	0x00000000
        /*0020*/ 	.short	0x0002
        /*0022*/ 	.short	0x0010
        /*0024*/ 	.byte	0x00, 0xf0, 0x11, 0x00


	//----- nvinfo : EIATTR_KPARAM_INFO
	.align		4
.L_35:
        /*0028*/ 	.byte	0x04, 0x17
        /*002a*/ 	.short	(.L_37 - .L_36)
.L_36:
        /*002c*/ 	.word	0x00000000
        /*0030*/ 	.short	0x0001
        /*0032*/ 	.short	0x0008
        /*0034*/ 	.byte	0x00, 0xf5, 0x21, 0x00


	//----- nvinfo : EIATTR_KPARAM_INFO
	.align		4
.L_37:
        /*0038*/ 	.byte	0x04, 0x17
        /*003a*/ 	.short	(.L_39 - .L_38)
.L_38:
        /*003c*/ 	.word	0x00000000
        /*0040*/ 	.short	0x0000
        /*0042*/ 	.short	0x0000
        /*0044*/ 	.byte	0x00, 0xf5, 0x21, 0x00


	//----- nvinfo : EIATTR_SPARSE_MMA_MASK
	.align		4
.L_39:
        /*0048*/ 	.byte	0x03, 0x50
        /*004a*/ 	.short	0x0000


	//----- nvinfo : EIATTR_MAXREG_COUNT
	.align		4
        /*004c*/ 	.byte	0x03, 0x1b
        /*004e*/ 	.short	0x00ff


	//----- nvinfo : EIATTR_MERCURY_ISA_VERSION
	.align		4
        /*0050*/ 	.byte	0x03, 0x5f
        /*0052*/ 	.short	0x0101


	//----- nvinfo : EIATTR_VRC_CTA_INIT_COUNT
	.align		4
        /*0054*/ 	.byte	0x02, 0x4a
	.zero		1
	.zero		1


	//----- nvinfo : EIATTR_EXIT_INSTR_OFFSETS
	.align		4
        /*0058*/ 	.byte	0x04, 0x1c
        /*005a*/ 	.short	(.L_41 - .L_40)


	//   ....[0]....
.L_40:
        /*005c*/ 	.word	0x00000030


	//   ....[1]....
        /*0060*/ 	.word	0x00000590


	//   ....[2]....
        /*0064*/ 	.word	0x00000850


	//   ....[3]....
        /*0068*/ 	.word	0x00000a00


	//   ....[4]....
        /*006c*/ 	.word	0x00000a80


	//   ....[5]....
        /*0070*/ 	.word	0x00000ac0


	//----- nvinfo : EIATTR_CRS_STACK_SIZE
	.align		4
.L_41:
        /*0074*/ 	.byte	0x04, 0x1e
        /*0076*/ 	.short	(.L_43 - .L_42)
.L_42:
        /*0078*/ 	.word	0x00000000


	//----- nvinfo : EIATTR_CBANK_PARAM_SIZE
	.align		4
.L_43:
        /*007c*/ 	.byte	0x03, 0x19
        /*007e*/ 	.short	0x0020


	//----- nvinfo : EIATTR_PARAM_CBANK
	.align		4
        /*0080*/ 	.byte	0x04, 0x0a
        /*0082*/ 	.short	(.L_45 - .L_44)
	.align		4
.L_44:
        /*0084*/ 	.word	index@(.nv.constant0._Z6countGPiS_iS_)
        /*0088*/ 	.short	0x0380
        /*008a*/ 	.short	0x0020


	//----- nvinfo : EIATTR_SW_WAR
	.align		4
.L_45:
        /*008c*/ 	.byte	0x04, 0x36
        /*008e*/ 	.short	(.L_47 - .L_46)
.L_46:
        /*0090*/ 	.word	0x00000008
.L_47:


//--------------------- .nv.callgraph             --------------------------
	.section	.nv.callgraph,"",@"SHT_CUDA_CALLGRAPH"
	.align	4
	.sectionentsize	8
	.align		4
        /*0000*/ 	.word	0x00000000
	.align		4
        /*0004*/ 	.word	0xffffffff
	.align		4
        /*0008*/ 	.word	0x00000000
	.align		4
        /*000c*/ 	.word	0xfffffffe
	.align		4
        /*0010*/ 	.word	0x00000000
	.align		4
        /*0014*/ 	.word	0xfffffffd
	.align		4
        /*0018*/ 	.word	0x00000000
	.align		4
        /*001c*/ 	.word	0xfffffffc


//--------------------- .text._Z5countPiS_iS_     --------------------------
	.section	.text._Z5countPiS_iS_,"ax",@progbits
	.align	128
        .global         _Z5countPiS_iS_
        .type           _Z5countPiS_iS_,@function
        .size           _Z5countPiS_iS_,(.L_x_20 - _Z5countPiS_iS_)
        .other          _Z5countPiS_iS_,@"STO_CUDA_ENTRY STV_DEFAULT"
_Z5countPiS_iS_:
.text._Z5countPiS_iS_:
[----:B------:R-:W-:Y:S01]  /*0000*/  LDC R1, c[0x0][0x37c] ;  /* 0x0000df00ff017b82 */ /* 0x000fe20000000800 */
[----:B------:R-:W0:Y:S01]  /*0010*/  S2R R0, SR_CgaCtaId ;  /* 0x0000000000007919 */ /* 0x000e220000008800 */
[----:B------:R-:W-:-:S06]  /*0020*/  MOV R9, 0x400 ;  /* 0x0000040000097802 */ /* 0x000fcc0000000f00 */
[----:B------:R-:W1:Y:S01]  /*0030*/  S2UR UR4, SR_CTAID.X ;  /* 0x00000000000479c3 */ /* 0x000e620000002500 */
[----:B------:R-:W2:Y:S01]  /*0040*/  LDCU UR5, c[0x0][0x390] ;  /* 0x00007200ff0577ac */ /* 0x000ea20008000800 */
[----:B------:R-:W-:Y:S01]  /*0050*/  BSSY.RECONVERGENT B0, `(.L_x_0) ;  /* 0x00000ad000007945 */ /* 0x000fe20003800200 */
[----:B------:R-:W-:Y:S02]  /*0060*/  CS2R R12, SRZ ;  /* 0x00000000000c7805 */ /* 0x000fe4000001ff00 */
[----:B------:R-:W-:Y:S01]  /*0070*/  CS2R R14, SRZ ;  /* 0x00000000000e7805 */ /* 0x000fe2000001ff00 */
[----:B------:R-:W3:Y:S01]  /*0080*/  LDCU.64 UR6, c[0x0][0x358] ;  /* 0x00006b00ff0677ac */ /* 0x000ee20008000a00 */
[----:B------:R-:W-:Y:S02]  /*0090*/  CS2R R10, SRZ ;  /* 0x00000000000a7805 */ /* 0x000fe4000001ff00 */
[----:B------:R-:W-:Y:S01]  /*00a0*/  CS2R R4, SRZ ;  /* 0x0000000000047805 */ /* 0x000fe2000001ff00 */
[----:B------:R-:W1:Y:S08]  /*00b0*/  LDC R7, c[0x0][0x360] ;  /* 0x0000d800ff077b82 */ /* 0x000e700000000800 */
[----:B------:R-:W3:Y:S01]  /*00c0*/  LDC.64 R2, c[0x0][0x388] ;  /* 0x0000e200ff027b82 */ /* 0x000ee20000000a00 */
[----:B0-----:R-:W-:-:S02]  /*00d0*/  LEA R9, R0, R9, 0x18 ;  /* 0x0000000900097211 */ /* 0x001fc400078ec0ff */
[----:B------:R-:W1:Y:S03]  /*00e0*/  S2R R0, SR_TID.X ;  /* 0x0000000000007919 */ /* 0x000e660000002100 */
[----:B------:R-:W-:Y:S04]  /*00f0*/  STS.128 [R9], RZ ;  /* 0x000000ff09007388 */ /* 0x000fe80000000c00 */
[----:B------:R-:W-:Y:S04]  /*0100*/  STS.128 [R9+0x10], RZ ;  /* 0x000010ff09007388 */ /* 0x000fe80000000c00 */
[----:B------:R-:W-:Y:S04]  /*0110*/  STS.128 [R9+0x20], RZ ;  /* 0x000020ff09007388 */ /* 0x000fe80000000c00 */
[----:B------:R-:W-:Y:S04]  /*0120*/  STS.128 [R9+0x30], RZ ;  /* 0x000030ff09007388 */ /* 0x000fe80000000c00 */
[----:B------:R-:W-:Y:S04]  /*0130*/  STS.128 [R9+0x40], RZ ;  /* 0x000040ff09007388 */ /* 0x000fe80000000c00 */
[----:B------:R-:W-:Y:S04]  /*0140*/  STS.128 [R9+0x50], RZ ;  /* 0x000050ff09007388 */ /* 0x000fe80000000c00 */
[----:B------:R-:W-:Y:S04]  /*0150*/  STS.128 [R9+0x60], RZ ;  /* 0x000060ff09007388 */ /* 0x000fe80000000c00 */
[----:B------:R-:W-:Y:S01]  /*0160*/  STS.128 [R9+0x70], RZ ;  /* 0x000070ff09007388 */ /* 0x000fe20000000c00 */
[----:B-1----:R-:W-:-:S03]  /*0170*/  IMAD R6, R7, UR4, R0 ;  /* 0x0000000407067c24 */ /* 0x002fc6000f8e0200 */
[----:B------:R-:W-:Y:S02]  /*0180*/  STS.128 [R9+0x80], RZ ;  /* 0x000080ff09007388 */ /* 0x000fe40000000c00 */
[----:B--2---:R-:W-:Y:S02]  /*0190*/  ISETP.GE.AND P0, PT, R6, UR5, PT ;  /* 0x0000000506007c0c */ /* 0x004fe4000bf06270 */
[----:B------:R-:W-:Y:S04]  /*01a0*/  STS.128 [R9+0x90], RZ ;  /* 0x000090ff09007388 */ /* 0x000fe80000000c00 */
        /* <DEDUP_REMOVED lines=70> */
[----:B---3--:R-:W-:Y:S04]  /*0610*/  STG.E desc[UR6][R2.64], RZ ;  /* 0x000000ff02007986 */ /* 0x008fe8000c101906 */
[----:B------:R-:W-:Y:S04]  /*0620*/  STG.E desc[UR6][R2.64+0x4], RZ ;  /* 0x000004ff02007986 */ /* 0x000fe8000c101906 */
[----:B------:R-:W-:Y:S04]  /*0630*/  STG.E desc[UR6][R2.64+0x8], RZ ;  /* 0x000008ff02007986 */ /* 0x000fe8000c101906 */
[----:B------:R-:W-:Y:S04]  /*0640*/  STG.E desc[UR6][R2.64+0xc], RZ ;  /* 0x00000cff02007986 */ /* 0x000fe8000c101906 */
[----:B------:R-:W-:Y:S04]  /*0650*/  STG.E desc[UR6][R2.64+0x10], RZ ;  /* 0x000010ff02007986 */ /* 0x000fe8000c101906 */
[----:B------:R-:W-:Y:S04]  /*0660*/  STG.E desc[UR6][R2.64+0x14], RZ ;  /* 0x000014ff02007986 */ /* 0x000fe8000c101906 */
[----:B------:R-:W-:Y:S04]  /*0670*/  STG.E desc[UR6][R2.64+0x18], RZ ;  /* 0x000018ff02007986 */ /* 0x000fe8000c101906 */
[----:B------:R-:W-:Y:S04]  /*0680*/  STG.E desc[UR6][R2.64+0x1c], RZ ;  /* 0x00001cff02007986 */ /* 0x000fe8000c101906 */
[----:B------:R-:W-:Y:S04]  /*0690*/  STG.E desc[UR6][R2.64+0x20], RZ ;  /* 0x000020ff02007986 */ /* 0x000fe8000c101906 */
[----:B------:R0:W-:Y:S02]  /*06a0*/  STG.E desc[UR6][R2.64+0x24], RZ ;  /* 0x000024ff02007986 */ /* 0x0001e4000c101906 */
[----:B0-----:R-:W-:Y:S01]  /*06b0*/  CS2R R2, SRZ ;  /* 0x0000000000027805 */ /* 0x001fe2000001ff00 */
[----:B------:R-:W-:Y:S06]  /*06c0*/  @P0 BRA `(.L_x_1) ;  /* 0x0000000400140947 */ /* 0x000fec0003800000 */
[----:B------:R-:W0:Y:S01]  /*06d0*/  LDC.64 R2, c[0x0][0x380] ;  /* 0x0000e000ff027b82 */ /* 0x000e220000000a00 */
[----:B------:R-:W1:Y:S01]  /*06e0*/  LDCU UR4, c[0x0][0x370] ;  /* 0x00006e00ff0477ac */ /* 0x000e620008000800 */
[----:B------:R-:W-:Y:S01]  /*06f0*/  BSSY.RECONVERGENT B1, `(.L_x_2) ;  /* 0x000003c000017945 */ /* 0x000fe20003800200 */
[----:B------:R-:W-:Y:S01]  /*0700*/  IMAD.MOV.U32 R18, RZ, RZ, RZ ;  /* 0x000000ffff127224 */ /* 0x000fe200078e00ff */
[----:B------:R-:W-:Y:S02]  /*0710*/  CS2R R16, SRZ ;  /* 0x0000000000107805 */ /* 0x000fe4000001ff00 */
[----:B------:R-:W-:Y:S02]  /*0720*/  CS2R R14, SRZ ;  /* 0x00000000000e7805 */ /* 0x000fe4000001ff00 */
[----:B------:R-:W-:Y:S02]  /*0730*/  CS2R R10, SRZ ;  /* 0x00000000000a7805 */ /* 0x000fe4000001ff00 */
[----:B------:R-:W-:Y:S01]  /*0740*/  CS2R R12, SRZ ;  /* 0x00000000000c7805 */ /* 0x000fe2000001ff00 */
[----:B------:R-:W-:-:S02]  /*0750*/  IMAD.MOV.U32 R8, RZ, RZ, RZ ;  /* 0x000000ffff087224 */ /* 0x000fc400078e00ff */
[----:B------:R-:W-:Y:S02]  /*0760*/  IMAD.MOV.U32 R20, RZ, RZ, RZ ;  /* 0x000000ffff147224 */ /* 0x000fe400078e00ff */
[----:B-1----:R-:W-:-:S07]  /*0770*/  IMAD R19, R7, UR4, RZ ;  /* 0x0000000407137c24 */ /* 0x002fce000f8e02ff */
.L_x_3:
[----:B------:R-:W-:-:S04]  /*0780*/  IMAD.IADD R21, R6, 0x1, R20 ;  /* 0x0000000106157824 */ /* 0x000fc800078e0214 */
[----:B0-----:R-:W-:-:S06]  /*0790*/  IMAD.WIDE R4, R21, 0x4, R2 ;  /* 0x0000000415047825 */ /* 0x001fcc00078e0202 */
[----:B------:R-:W2:Y:S01]  /*07a0*/  LDG.E R4, desc[UR6][R4.64] ;  /* 0x0000000604047981 */ /* 0x000ea2000c1e1900 */
[C---:B------:R-:W-:Y:S02]  /*07b0*/  IMAD.IADD R21, R19.reuse, 0x1, R21 ;  /* 0x0000000113157824 */ /* 0x040fe400078e0215 */
[----:B------:R-:W-:Y:S02]  /*07c0*/  IMAD.IADD R20, R19, 0x1, R20 ;  /* 0x0000000113147824 */ /* 0x000fe400078e0214 */
[----:B--2---:R-:W-:-:S05]  /*07d0*/  IMAD.HI R22, R4, 0x51eb851f, RZ ;  /* 0x51eb851f04167827 */ /* 0x004fca00078e02ff */
[----:B------:R-:W-:-:S04]  /*07e0*/  SHF.R.U32.HI R23, RZ, 0x1f, R22 ;  /* 0x0000001fff177819 */ /* 0x000fc80000011616 */
[----:B------:R-:W-:-:S04]  /*07f0*/  LEA.HI.SX32 R23, R22, R23, 0x1b ;  /* 0x0000001716177211 */ /* 0x000fc800078fdaff */
[----:B------:R-:W-:-:S04]  /*0800*/  SHF.L.U32 R23, R23, 0x2, RZ ;  /* 0x0000000217177819 */ /* 0x000fc800000006ff */
[C---:B------:R-:W-:Y:S02]  /*0810*/  ISETP.EQ.AND P1, PT, R23.reuse, RZ, PT ;  /* 0x000000ff1700720c */ /* 0x040fe40003f22270 */
[C---:B------:R-:W-:Y:S02]  /*0820*/  ISETP.EQ.AND P2, PT, R23.reuse, 0x4, PT ;  /* 0x000000041700780c */ /* 0x040fe40003f42270 */
[C---:B------:R-:W-:Y:S02]  /*0830*/  ISETP.EQ.AND P3, PT, R23.reuse, 0x8, PT ;  /* 0x000000081700780c */ /* 0x040fe40003f62270 */
[C---:B------:R-:W-:Y:S02]  /*0840*/  ISETP.EQ.AND P0, PT, R23.reuse, 0xc, PT ;  /* 0x0000000c1700780c */ /* 0x040fe40003f02270 */
[C---:B------:R-:W-:Y:S02]  /*0850*/  ISETP.EQ.AND P4, PT, R23.reuse, 0x1c, PT ;  /* 0x0000001c1700780c */ /* 0x040fe40003f82270 */
[----:B------:R-:W-:-:S02]  /*0860*/  ISETP.EQ.AND P5, PT, R23, 0x20, PT ;  /* 0x000000201700780c */ /* 0x000fc40003fa2270 */
[C---:B------:R-:W-:Y:S01]  /*0870*/  ISETP.EQ.AND P6, PT, R23.reuse, 0x24, PT ;  /* 0x000000241700780c */ /* 0x040fe20003fc2270 */
[----:B------:R-:W-:Y:S01]  /*0880*/  @P1 IMAD.MOV.U32 R22, RZ, RZ, R18 ;  /* 0x000000ffff161224 */ /* 0x000fe200078e0012 */
[C---:B------:R-:W-:Y:S01]  /*0890*/  ISETP.EQ.AND P1, PT, R23.reuse, 0x10, PT ;  /* 0x000000101700780c */ /* 0x040fe20003f22270 */
[----:B------:R-:W-:Y:S01]  /*08a0*/  @P2 IMAD.MOV.U32 R22, RZ, RZ, R17 ;  /* 0x000000ffff162224 */ /* 0x000fe200078e0011 */
[C---:B------:R-:W-:Y:S01]  /*08b0*/  ISETP.EQ.AND P2, PT, R23.reuse, 0x14, PT ;  /* 0x000000141700780c */ /* 0x040fe20003f42270 */
[----:B------:R-:W-:Y:S01]  /*08c0*/  @P3 IMAD.MOV.U32 R22, RZ, RZ, R16 ;  /* 0x000000ffff163224 */ /* 0x000fe200078e0010 */
[C---:B------:R-:W-:Y:S01]  /*08d0*/  ISETP.EQ.AND P3, PT, R23.reuse, 0x18, PT ;  /* 0x000000181700780c */ /* 0x040fe20003f62270 */
[----:B------:R-:W-:Y:S01]  /*08e0*/  @P0 IMAD.MOV.U32 R22, RZ, RZ, R15 ;  /* 0x000000ffff160224 */ /* 0x000fe200078e000f */
[----:B------:R-:W-:Y:S02]  /*08f0*/  P2R R24, PR, RZ, 0x1 ;  /* 0x00000001ff187803 */ /* 0x000fe40000000000 */
[----:B------:R-:W-:-:S02]  /*0900*/  ISETP.EQ.AND P0, PT, R23, 0x8, PT ;  /* 0x000000081700780c */ /* 0x000fc40003f02270 */
[----:B------:R-:W-:Y:S02]  /*0910*/  P2R R5, PR, RZ, 0x2 ;  /* 0x00000002ff057803 */ /* 0x000fe40000000000 */
[----:B------:R-:W-:Y:S02]  /*0920*/  P2R R4, PR, RZ, 0x4 ;  /* 0x00000004ff047803 */ /* 0x000fe40000000000 */
[----:B------:R-:W-:Y:S01]  /*0930*/  @P1 MOV R22, R10 ;  /* 0x0000000a00161202 */ /* 0x000fe20000000f00 */
[----:B------:R-:W-:Y:S01]  /*0940*/  @P2 IMAD.MOV.U32 R22, RZ, RZ, R11 ;  /* 0x000000ffff162224 */ /* 0x000fe200078e000b */
[C---:B------:R-:W-:Y:S01]  /*0950*/  ISETP.EQ.AND P2, PT, R23.reuse, RZ, PT ;  /* 0x000000ff1700720c */ /* 0x040fe20003f42270 */
[----:B------:R-:W-:Y:S01]  /*0960*/  @P3 IMAD.MOV.U32 R22, RZ, RZ, R14 ;  /* 0x000000ffff163224 */ /* 0x000fe200078e000e */
[----:B------:R-:W-:Y:S01]  /*0970*/  ISETP.EQ.AND P1, PT, R23, 0x4, PT ;  /* 0x000000041700780c */ /* 0x000fe20003f22270 */
[----:B------:R-:W-:Y:S02]  /*0980*/  @P4 IMAD.MOV.U32 R22, RZ, RZ, R13 ;  /* 0x000000ffff164224 */ /* 0x000fe400078e000d */
[----:B------:R-:W-:Y:S01]  /*0990*/  @P5 IMAD.MOV.U32 R22, RZ, RZ, R12 ;  /* 0x000000ffff165224 */ /* 0x000fe200078e000c */
[----:B------:R-:W-:-:S05]  /*09a0*/  @P6 MOV R22, R8 ;  /* 0x0000000800166202 */ /* 0x000fca0000000f00 */
[----:B------:R-:W-:-:S04]  /*09b0*/  VIADD R22, R22, 0x1 ;  /* 0x0000000116167836 */ /* 0x000fc80000000000 */
[--C-:B------:R-:W-:Y:S01]  /*09c0*/  @P2 IMAD.MOV.U32 R18, RZ, RZ, R22.reuse ;  /* 0x000000ffff122224 */ /* 0x100fe200078e0016 */
[-C--:B------:R-:W-:Y:S01]  /*09d0*/  @P0 MOV R16, R22.reuse ;  /* 0x0000001600100202 */ /* 0x080fe20000000f00 */
[--C-:B------:R-:W-:Y:S01]  /*09e0*/  @P1 IMAD.MOV.U32 R17, RZ, RZ, R22.reuse ;  /* 0x000000ffff111224 */ /* 0x100fe200078e0016 */
[----:B------:R-:W-:Y:S01]  /*09f0*/  ISETP.NE.AND P0, PT, R24, RZ, PT ;  /* 0x000000ff1800720c */ /* 0x000fe20003f05270 */
[--C-:B------:R-:W-:Y:S01]  /*0a00*/  @P3 IMAD.MOV.U32 R14, RZ, RZ, R22.reuse ;  /* 0x000000ffff0e3224 */ /* 0x100fe200078e0016 */
[----:B------:R-:W-:Y:S01]  /*0a10*/  ISETP.NE.AND P2, PT, R4, RZ, PT ;  /* 0x000000ff0400720c */ /* 0x000fe20003f45270 */
[--C-:B------:R-:W-:Y:S01]  /*0a20*/  @P4 IMAD.MOV.U32 R13, RZ, RZ, R22.reuse ;  /* 0x000000ffff0d4224 */ /* 0x100fe200078e0016 */
[----:B------:R-:W-:Y:S01]  /*0a30*/  ISETP.NE.AND P1, PT, R5, RZ, PT ;  /* 0x000000ff0500720c */ /* 0x000fe20003f25270 */
[----:B------:R-:W-:Y:S01]  /*0a40*/  @P5 IMAD.MOV.U32 R12, RZ, RZ, R22 ;  /* 0x000000ffff0c5224 */ /* 0x000fe200078e0016 */
[----:B------:R-:W-:-:S07]  /*0a50*/  @P6 MOV R8, R22 ;  /* 0x0000001600086202 */ /* 0x000fce0000000f00 */
[--C-:B------:R-:W-:Y:S01]  /*0a60*/  @P0 IMAD.MOV.U32 R15, RZ, RZ, R22.reuse ;  /* 0x000000ffff0f0224 */ /* 0x100fe200078e0016 */
[----:B------:R-:W-:Y:S02]  /*0a70*/  ISETP.GE.AND P0, PT, R21, UR5, PT ;  /* 0x0000000515007c0c */ /* 0x000fe4000bf06270 */
[----:B------:R-:W-:Y:S01]  /*0a80*/  @P2 MOV R11, R22 ;  /* 0x00000016000b2202 */ /* 0x000fe20000000f00 */
[----:B------:R-:W-:-:S10]  /*0a90*/  @P1 IMAD.MOV.U32 R10, RZ, RZ, R22 ;  /* 0x000000ffff0a1224 */ /* 0x000fd400078e0016 */
[----:B------:R-:W-:Y:S05]  /*0aa0*/  @!P0 BRA `(.L_x_3) ;  /* 0xfffffffc00348947 */ /* 0x000fea000383ffff */
[----:B------:R-:W-:Y:S05]  /*0ab0*/  BSYNC.RECONVERGENT B1 ;  /* 0x0000000000017941 */ /* 0x000fea0003800200 */
.L_x_2:
[----:B------:R-:W-:Y:S01]  /*0ac0*/  IMAD.MOV.U32 R5, RZ, RZ, R15 ;  /* 0x000000ffff057224 */ /* 0x000fe200078e000f */
[----:B------:R-:W-:Y:S01]  /*0ad0*/  MOV R4, R16 ;  /* 0x0000001000047202 */ /* 0x000fe20000000f00 */
[----:B------:R-:W-:Y:S02]  /*0ae0*/  IMAD.MOV.U32 R15, RZ, RZ, R13 ;  /* 0x000000ffff0f7224 */ /* 0x000fe400078e000d */
[----:B------:R-:W-:Y:S02]  /*0af0*/  IMAD.MOV.U32 R2, RZ, RZ, R18 ;  /* 0x000000ffff027224 */ /* 0x000fe400078e0012 */
[----:B------:R-:W-:Y:S02]  /*0b00*/  IMAD.MOV.U32 R3, RZ, RZ, R17 ;  /* 0x000000ffff037224 */ /* 0x000fe400078e0011 */
[----:B------:R-:W-:-:S07]  /*0b10*/  IMAD.MOV.U32 R13, RZ, RZ, R8 ;  /* 0x000000ffff0d7224 */ /* 0x000fce00078e0008 */
.L_x_1:
[----:B------:R-:W-:Y:S05]  /*0b20*/  BSYNC.RECONVERGENT B0 ;  /* 0x0000000000007941 */ /* 0x000fea0003800200 */
.L_x_0:
[----:B------:R-:W-:Y:S01]  /*0b30*/  ISETP.GE.U32.AND P0, PT, R7, 0x2, PT ;  /* 0x000000020700780c */ /* 0x000fe20003f06070 */
[----:B------:R-:W-:-:S05]  /*0b40*/  IMAD R9, R0, 0x28, R9 ;  /* 0x0000002800097824 */ /* 0x000fca00078e0209 */
[----:B------:R0:W-:Y:S04]  /*0b50*/  STS.64 [R9], R2 ;  /* 0x0000000209007388 */ /* 0x0001e80000000a00 */
[----:B------:R0:W-:Y:S04]  /*0b60*/  STS.64 [R9+0x8], R4 ;  /* 0x0000080409007388 */ /* 0x0001e80000000a00 */
[----:B------:R0:W-:Y:S04]  /*0b70*/  STS.64 [R9+0x10], R10 ;  /* 0x0000100a09007388 */ /* 0x0001e80000000a00 */
[----:B------:R0:W-:Y:S04]  /*0b80*/  STS.64 [R9+0x18], R14 ;  /* 0x0000180e09007388 */ /* 0x0001e80000000a00 */
[----:B------:R0:W-:Y:S01]  /*0b90*/  STS.64 [R9+0x20], R12 ;  /* 0x0000200c09007388 */ /* 0x0001e20000000a00 */
[----:B------:R-:W-:Y:S06]  /*0ba0*/  BAR.SYNC.DEFER_BLOCKING 0x0 ;  /* 0x0000000000007b1d */ /* 0x000fec0000010000 */
[----:B------:R-:W-:Y:S05]  /*0bb0*/  @!P0 BRA `(.L_x_4) ;  /* 0x0000000000c88947 */ /* 0x000fea0003800000 */
.L_x_7:
[----:B0-----:R-:W-:Y:S01]  /*0bc0*/  SHF.R.U32.HI R2, RZ, 0x1, R7 ;  /* 0x00000001ff027819 */ /* 0x001fe20000011607 */
[----:B------:R-:W-:Y:S03]  /*0bd0*/  BSSY.RECONVERGENT B0, `(.L_x_5) ;  /* 0x000002c000007945 */ /* 0x000fe60003800200 */
[----:B------:R-:W-:-:S13]  /*0be0*/  ISETP.GE.U32.AND P0, PT, R0, R2, PT ;  /* 0x000000020000720c */ /* 0x000fda0003f06070 */
[----:B------:R-:W-:Y:S05]  /*0bf0*/  @P0 BRA `(.L_x_6) ;  /* 0x0000000000a40947 */ /* 0x000fea0003800000 */
[----:B------:R-:W-:Y:S01]  /*0c00*/  IMAD R3, R2, 0x28, R9 ;  /* 0x0000002802037824 */ /* 0x000fe200078e0209 */
[----:B------:R-:W-:Y:S04]  /*0c10*/  LDS R5, [R9] ;  /* 0x0000000009057984 */ /* 0x000fe80000000800 */
[----:B------:R-:W0:Y:S04]  /*0c20*/  LDS R4, [R3] ;  /* 0x0000000003047984 */ /* 0x000e280000000800 */
[----:B------:R-:W-:Y:S04]  /*0c30*/  LDS R6, [R9+0x4] ;  /* 0x0000040009067984 */ /* 0x000fe80000000800 */
[----:B------:R-:W-:Y:S04]  /*0c40*/  LDS R8, [R9+0x8] ;  /* 0x0000080009087984 */ /* 0x000fe80000000800 */
[----:B------:R-:W-:Y:S01]  /*0c50*/  LDS R10, [R9+0xc] ;  /* 0x00000c00090a7984 */ /* 0x000fe20000000800 */
[----:B0-----:R-:W-:-:S05]  /*0c60*/  IADD3 R4, PT, PT, R4, R5, RZ ;  /* 0x0000000504047210 */ /* 0x001fca0007ffe0ff */
[----:B------:R-:W-:Y:S04]  /*0c70*/  STS [R9], R4 ;  /* 0x0000000409007388 */ /* 0x000fe80000000800 */
[----:B------:R-:W0:Y:S02]  /*0c80*/  LDS R5, [R3+0x4] ;  /* 0x0000040003057984 */ /* 0x000e240000000800 */
[----:B0-----:R-:W-:-:S05]  /*0c90*/  IMAD.IADD R6, R5, 0x1, R6 ;  /* 0x0000000105067824 */ /* 0x001fca00078e0206 */
[----:B------:R-:W-:Y:S04]  /*0ca0*/  STS [R9+0x4], R6 ;  /* 0x0000040609007388 */ /* 0x000fe80000000800 */
[----:B------:R-:W0:Y:S04]  /*0cb0*/  LDS R5, [R3+0x8] ;  /* 0x0000080003057984 */ /* 0x000e280000000800 */
[----:B------:R-:W-:Y:S01]  /*0cc0*/  LDS R6, [R9+0x14] ;  /* 0x0000140009067984 */ /* 0x000fe20000000800 */
[----:B0-----:R-:W-:-:S05]  /*0cd0*/  IMAD.IADD R8, R5, 0x1, R8 ;  /* 0x0000000105087824 */ /* 0x001fca00078e0208 */
[----:B------:R-:W-:Y:S04]  /*0ce0*/  STS [R9+0x8], R8 ;  /* 0x0000080809007388 */ /* 0x000fe80000000800 */
[----:B------:R-:W0:Y:S04]  /*0cf0*/  LDS R5, [R3+0xc] ;  /* 0x00000c0003057984 */ /* 0x000e280000000800 */
[----:B------:R-:W-:Y:S01]  /*0d00*/  LDS R8, [R9+0x18] ;  /* 0x0000180009087984 */ /* 0x000fe20000000800 */
[----:B0-----:R-:W-:-:S03]  /*0d10*/  IMAD.IADD R10, R5, 0x1, R10 ;  /* 0x00000001050a7824 */ /* 0x001fc600078e020a */
[----:B------:R-:W-:Y:S04]  /*0d20*/  LDS R5, [R9+0x10] ;  /* 0x0000100009057984 */ /* 0x000fe80000000800 */
[----:B------:R-:W-:Y:S04]  /*0d30*/  STS [R9+0xc], R10 ;  /* 0x00000c0a09007388 */ /* 0x000fe80000000800 */
[----:B------:R-:W0:Y:S04]  /*0d40*/  LDS R4, [R3+0x10] ;  /* 0x0000100003047984 */ /* 0x000e280000000800 */
[----:B------:R-:W-:Y:S01]  /*0d50*/  LDS R10, [R9+0x1c] ;  /* 0x00001c00090a7984 */ /* 0x000fe20000000800 */
[----:B0-----:R-:W-:-:S05]  /*0d60*/  IADD3 R4, PT, PT, R4, R5, RZ ;  /* 0x0000000504047210 */ /* 0x001fca0007ffe0ff */
[----:B------:R-:W-:Y:S04]  /*0d70*/  STS [R9+0x10], R4 ;  /* 0x0000100409007388 */ /* 0x000fe80000000800 */
[----:B------:R-:W0:Y:S02]  /*0d80*/  LDS R5, [R3+0x14] ;  /* 0x0000140003057984 */ /* 0x000e240000000800 */
[----:B0-----:R-:W-:-:S05]  /*0d90*/  IMAD.IADD R6, R5, 0x1, R6 ;  /* 0x0000000105067824 */ /* 0x001fca00078e0206 */
[----:B------:R-:W-:Y:S04]  /*0da0*/  STS [R9+0x14], R6 ;  /* 0x0000140609007388 */ /* 0x000fe80000000800 */
[----:B------:R-:W0:Y:S04]  /*0db0*/  LDS R5, [R3+0x18] ;  /* 0x0000180003057984 */ /* 0x000e280000000800 */
[----:B------:R-:W-:Y:S01]  /*0dc0*/  LDS R6, [R9+0x24] ;  /* 0x0000240009067984 */ /* 0x000fe20000000800 */
[----:B0-----:R-:W-:-:S05]  /*0dd0*/  IMAD.IADD R8, R5, 0x1, R8 ;  /* 0x0000000105087824 */ /* 0x001fca00078e0208 */
[----:B------:R-:W-:Y:S04]  /*0de0*/  STS [R9+0x18], R8 ;  /* 0x0000180809007388 */ /* 0x000fe80000000800 */
[----:B------:R-:W0:Y:S02]  /*0df0*/  LDS R5, [R3+0x1c] ;  /* 0x00001c0003057984 */ /* 0x000e240000000800 */
[----:B0-----:R-:W-:Y:S02]  /*0e00*/  IMAD.IADD R10, R5, 0x1, R10 ;  /* 0x00000001050a7824 */ /* 0x001fe400078e020a */
[----:B------:R-:W-:Y:S04]  /*0e10*/  LDS R5, [R9+0x20] ;  /* 0x0000200009057984 */ /* 0x000fe80000000800 */
[----:B------:R-:W-:Y:S04]  /*0e20*/  STS [R9+0x1c], R10 ;  /* 0x00001c0a09007388 */ /* 0x000fe80000000800 */
[----:B------:R-:W0:Y:S02]  /*0e30*/  LDS R4, [R3+0x20] ;  /* 0x0000200003047984 */ /* 0x000e240000000800 */
[----:B0-----:R-:W-:-:S05]  /*0e40*/  IADD3 R4, PT, PT, R4, R5, RZ ;  /* 0x0000000504047210 */ /* 0x001fca0007ffe0ff */
[----:B------:R-:W-:Y:S04]  /*0e50*/  STS [R9+0x20], R4 ;  /* 0x0000200409007388 */ /* 0x000fe80000000800 */
[----:B------:R-:W0:Y:S02]  /*0e60*/  LDS R5, [R3+0x24] ;  /* 0x0000240003057984 */ /* 0x000e240000000800 */
[----:B0-----:R-:W-:-:S05]  /*0e70*/  IMAD.IADD R6, R5, 0x1, R6 ;  /* 0x0000000105067824 */ /* 0x001fca00078e0206 */
[----:B------:R0:W-:Y:S02]  /*0e80*/  STS [R9+0x24], R6 ;  /* 0x0000240609007388 */ /* 0x0001e40000000800 */
.L_x_6:
[----:B------:R-:W-:Y:S05]  /*0e90*/  BSYNC.RECONVERGENT B0 ;  /* 0x0000000000007941 */ /* 0x000fea0003800200 */
.L_x_5:
[----:B------:R-:W-:Y:S01]  /*0ea0*/  BAR.SYNC.DEFER_BLOCKING 0x0 ;  /* 0x0000000000007b1d */ /* 0x000fe20000010000 */
[----:B------:R-:W-:Y:S01]  /*0eb0*/  ISETP.GT.U32.AND P0, PT, R7, 0x3, PT ;  /* 0x000000030700780c */ /* 0x000fe20003f04070 */
[----:B------:R-:W-:-:S12]  /*0ec0*/  IMAD.MOV.U32 R7, RZ, RZ, R2 ;  /* 0x000000ffff077224 */ /* 0x000fd800078e0002 */
[----:B------:R-:W-:Y:S05]  /*0ed0*/  @P0 BRA `(.L_x_7) ;  /* 0xfffffffc00380947 */ /* 0x000fea000383ffff */
.L_x_4:
[----:B------:R-:W-:-:S13]  /*0ee0*/  ISETP.NE.AND P0, PT, R0, RZ, PT ;  /* 0x000000ff0000720c */ /* 0x000fda0003f05270 */
[----:B------:R-:W-:Y:S05]  /*0ef0*/  @P0 EXIT ;  /* 0x000000000000094d */ /* 0x000fea0003800000 */
[----:B0-----:R-:W0:Y:S01]  /*0f00*/  LDC.64 R2, c[0x0][0x398] ;  /* 0x0000e600ff027b82 */ /* 0x001e220000000a00 */
[----:B------:R-:W-:Y:S01]  /*0f10*/  BSSY B0, `(.L_x_8) ;  /* 0x0000007000007945 */ /* 0x000fe20003800000 */
[----:B------:R-:W-:-:S07]  /*0f20*/  IMAD.MOV.U32 R5, RZ, RZ, 0x1 ;  /* 0x00000001ff057424 */ /* 0x000fce00078e00ff */
.L_x_9:
[----:B------:R-:W-:Y:S01]  /*0f30*/  HFMA2 R4, -RZ, RZ, 0, 0 ;  /* 0x00000000ff047431 */ /* 0x000fe200000001ff */
[----:B------:R-:W-:Y:S05]  /*0f40*/  YIELD ;  /* 0x0000000000007946 */ /* 0x000fea0003800000 */
[----:B0-----:R-:W2:Y:S02]  /*0f50*/  ATOMG.E.CAS.STRONG.GPU PT, R0, [R2], R4, R5 ;  /* 0x00000004020073a9 */ /* 0x001ea400001ee105 */
[----:B--2---:R-:W-:-:S13]  /*0f60*/  ISETP.NE.AND P0, PT, R0, RZ, PT ;  /* 0x000000ff0000720c */ /* 0x004fda0003f05270 */
[----:B------:R-:W-:Y:S05]  /*0f70*/  @P0 BRA `(.L_x_9) ;  /* 0xfffffffc00ec0947 */ /* 0x000fea000383ffff */
[----:B------:R-:W-:Y:S05]  /*0f80*/  BSYNC B0 ;  /* 0x0000000000007941 */ /* 0x000fea0003800000 */
.L_x_8:
[----:B------:R-:W0:Y:S02]  /*0f90*/  LDC.64 R12, c[0x0][0x388] ;  /* 0x0000e200ff0c7b82 */ /* 0x000e240000000a00 */
[----:B0-----:R-:W2:Y:S04]  /*0fa0*/  LDG.E R21, desc[UR6][R12.64] ;  /* 0x000000060c157981 */ /* 0x001ea8000c1e1900 */
[----:B------:R-:W3:Y:S04]  /*0fb0*/  LDG.E R18, desc[UR6][R12.64+0x4] ;  /* 0x000004060c127981 */ /* 0x000ee8000c1e1900 */
[----:B------:R-:W4:Y:S04]  /*0fc0*/  LDG.E R23, desc[UR6][R12.64+0x8] ;  /* 0x000008060c177981 */ /* 0x000f28000c1e1900 */
[----:B------:R-:W5:Y:S04]  /*0fd0*/  LDG.E R20, desc[UR6][R12.64+0xc] ;  /* 0x00000c060c147981 */ /* 0x000f68000c1e1900 */
[----:B------:R-:W5:Y:S04]  /*0fe0*/  LDG.E R25, desc[UR6][R12.64+0x10] ;  /* 0x000010060c197981 */ /* 0x000f68000c1e1900 */
[----:B------:R-:W5:Y:S04]  /*0ff0*/  LDG.E R22, desc[UR6][R12.64+0x14] ;  /* 0x000014060c167981 */ /* 0x000f68000c1e1900 */
[----:B------:R-:W5:Y:S04]  /*1000*/  LDG.E R19, desc[UR6][R12.64+0x18] ;  /* 0x000018060c137981 */ /* 0x000f68000c1e1900 */
[----:B------:R-:W5:Y:S04]  /*1010*/  LDG.E R16, desc[UR6][R12.64+0x1c] ;  /* 0x00001c060c107981 */ /* 0x000f68000c1e1900 */
[----:B------:R-:W5:Y:S04]  /*1020*/  LDG.E R17, desc[UR6][R12.64+0x20] ;  /* 0x000020060c117981 */ /* 0x000f68000c1e1900 */
[----:B------:R-:W5:Y:S01]  /*1030*/  LDG.E R0, desc[UR6][R12.64+0x24] ;  /* 0x000024060c007981 */ /* 0x000f62000c1e1900 */
[----:B------:R-:W0:Y:S01]  /*1040*/  S2UR UR5, SR_CgaCtaId ;  /* 0x00000000000579c3 */ /* 0x000e220000008800 */
[----:B------:R-:W-:-:S02]  /*1050*/  UMOV UR4, 0x400 ;  /* 0x0000040000047882 */ /* 0x000fc40000000000 */
[----:B0-----:R-:W-:-:S09]  /*1060*/  ULEA UR4, UR5, UR4, 0x18 ;  /* 0x0000000405047291 */ /* 0x001fd2000f8ec0ff */
[----:B------:R-:W2:Y:S04]  /*1070*/  LDS.128 R4, [UR4] ;  /* 0x00000004ff047984 */ /* 0x000ea80008000c00 */
[----:B------:R-:W0:Y:S04]  /*1080*/  LDS.128 R8, [UR4+0x10] ;  /* 0x00001004ff087984 */ /* 0x000e280008000c00 */
[----:B------:R-:W1:Y:S01]  /*1090*/  LDS.64 R14, [UR4+0x20] ;  /* 0x00002004ff0e7984 */ /* 0x000e620008000a00 */
[----:B--2---:R-:W-:Y:S02]  /*10a0*/  IMAD.IADD R21, R4, 0x1, R21 ;  /* 0x0000000104157824 */ /* 0x004fe400078e0215 */
[----:B---3--:R-:W-:-:S03]  /*10b0*/  IMAD.IADD R5, R18, 0x1, R5 ;  /* 0x0000000112057824 */ /* 0x008fc600078e0205 */
[----:B------:R-:W-:Y:S01]  /*10c0*/  STG.E desc[UR6][R12.64], R21 ;  /* 0x000000150c007986 */ /* 0x000fe2000c101906 */
[----:B----4-:R-:W-:-:S03]  /*10d0*/  IMAD.IADD R23, R23, 0x1, R6 ;  /* 0x0000000117177824 */ /* 0x010fc600078e0206 */
[----:B------:R-:W-:Y:S01]  /*10e0*/  STG.E desc[UR6][R12.64+0x4], R5 ;  /* 0x000004050c007986 */ /* 0x000fe2000c101906 */
[----:B-----5:R-:W-:-:S03]  /*10f0*/  IADD3 R7, PT, PT, R20, R7, RZ ;  /* 0x0000000714077210 */ /* 0x020fc60007ffe0ff */
[----:B------:R-:W-:Y:S01]  /*1100*/  STG.E desc[UR6][R12.64+0x8], R23 ;  /* 0x000008170c007986 */ /* 0x000fe2000c101906 */
[----:B0-----:R-:W-:-:S03]  /*1110*/  IMAD.IADD R25, R8, 0x1, R25 ;  /* 0x0000000108197824 */ /* 0x001fc600078e0219 */
[----:B------:R-:W-:Y:S01]  /*1120*/  STG.E desc[UR6][R12.64+0xc], R7 ;  /* 0x00000c070c007986 */ /* 0x000fe2000c101906 */
[----:B------:R-:W-:-:S03]  /*1130*/  IMAD.IADD R9, R22, 0x1, R9 ;  /* 0x0000000116097824 */ /* 0x000fc600078e0209 */
[----:B------:R-:W-:Y:S01]  /*1140*/  STG.E desc[UR6][R12.64+0x10], R25 ;  /* 0x000010190c007986 */ /* 0x000fe2000c101906 */
[----:B------:R-:W-:-:S03]  /*1150*/  IMAD.IADD R19, R19, 0x1, R10 ;  /* 0x0000000113137824 */ /* 0x000fc600078e020a */
[----:B------:R-:W-:Y:S01]  /*1160*/  STG.E desc[UR6][R12.64+0x14], R9 ;  /* 0x000014090c007986 */ /* 0x000fe2000c101906 */
[----:B------:R-:W-:-:S03]  /*1170*/  IADD3 R11, PT, PT, R16, R11, RZ ;  /* 0x0000000b100b7210 */ /* 0x000fc60007ffe0ff */
[----:B------:R-:W-:Y:S01]  /*1180*/  STG.E desc[UR6][R12.64+0x18], R19 ;  /* 0x000018130c007986 */ /* 0x000fe2000c101906 */
[----:B-1----:R-:W-:-:S03]  /*1190*/  IMAD.IADD R17, R14, 0x1, R17 ;  /* 0x000000010e117824 */ /* 0x002fc600078e0211 */
[----:B------:R-:W-:Y:S01]  /*11a0*/  STG.E desc[UR6][R12.64+0x1c], R11 ;  /* 0x00001c0b0c007986 */ /* 0x000fe2000c101906 */
[----:B------:R-:W-:-:S03]  /*11b0*/  IMAD.IADD R15, R0, 0x1, R15 ;  /* 0x00000001000f7824 */ /* 0x000fc600078e020f */
[----:B------:R-:W-:Y:S04]  /*11c0*/  STG.E desc[UR6][R12.64+0x20], R17 ;  /* 0x000020110c007986 */ /* 0x000fe8000c101906 */
[----:B------:R-:W-:Y:S04]  /*11d0*/  STG.E desc[UR6][R12.64+0x24], R15 ;  /* 0x0000240f0c007986 */ /* 0x000fe8000c101906 */
[----:B------:R-:W-:Y:S01]  /*11e0*/  ATOMG.E.EXCH.STRONG.GPU PT, RZ, desc[UR6][R2.64], RZ ;  /* 0x800000ff02ff79a8 */ /* 0x000fe2000c1ef106 */
[----:B------:R-:W-:Y:S05]  /*11f0*/  EXIT ;  /* 0x000000000000794d */ /* 0x000fea0003800000 */
.L_x_10:
[----:B------:R-:W-:-:S00]  /*1200*/  BRA `(.L_x_10) ;  /* 0xfffffffc00fc7947 */ /* 0x000fc0000383ffff */
[----:B------:R-:W-:-:S00]  /*1210*/  NOP ;  /* 0x0000000000007918 */ /* 0x000fc00000000000 */
        /* <DEDUP_REMOVED lines=14> */
.L_x_20:


//--------------------- .text._Z6countGPiS_iS_    --------------------------
	.section	.text._Z6countGPiS_iS_,"ax",@progbits
	.align	128
        .global         _Z6countGPiS_iS_
        .type           _Z6countGPiS_iS_,@function
        .size           _Z6countGPiS_iS_,(.L_x_21 - _Z6countGPiS_iS_)
        .other          _Z6countGPiS_iS_,@"STO_CUDA_ENTRY STV_DEFAULT"
_Z6countGPiS_iS_:
.text._Z6countGPiS_iS_:
[----:B------:R-:W-:Y:S08]  /*0000*/  LDC R1, c[0x0][0x37c] ;  /* 0x0000df00ff017b82 */ /* 0x000ff00000000800 */
[----:B------:R-:W0:Y:S02]  /*0010*/  LDC R5, c[0x0][0x390] ;  /* 0x0000e400ff057b82 */ /* 0x000e240000000800 */
[----:B0-----:R-:W-:-:S13]  /*0020*/  ISETP.GE.AND P0, PT, R5, 0x1, PT ;  /* 0x000000010500780c */ /* 0x001fda0003f06270 */
[----:B------:R-:W-:Y:S05]  /*0030*/  @!P0 EXIT ;  /* 0x000000000000894d */ /* 0x000fea0003800000 */
[----:B------:R-:W0:Y:S01]  /*0040*/  S2R R0, SR_TID.X ;  /* 0x0000000000007919 */ /* 0x000e220000002100 */
[----:B------:R-:W0:Y:S01]  /*0050*/  LDC.64 R2, c[0x0][0x388] ;  /* 0x0000e200ff027b82 */ /* 0x000e220000000a00 */
[C---:B------:R-:W-:Y:S01]  /*0060*/  ISETP.GE.U32.AND P1, PT, R5.reuse, 0x8, PT ;  /* 0x000000080500780c */ /* 0x040fe20003f26070 */
[----:B------:R-:W1:Y:S01]  /*0070*/  LDCU.64 UR6, c[0x0][0x358] ;  /* 0x00006b00ff0677ac */ /* 0x000e620008000a00 */
[----:B------:R-:W-:Y:S01]  /*0080*/  LOP3.LUT R10, R5, 0x7, RZ, 0xc0, !PT ;  /* 0x00000007050a7812 */ /* 0x000fe200078ec0ff */
[----:B------:R-:W-:-:S03]  /*0090*/  IMAD.MOV.U32 R4, RZ, RZ, RZ ;  /* 0x000000ffff047224 */ /* 0x000fc600078e00ff */
[----:B------:R-:W-:Y:S01]  /*00a0*/  ISETP.NE.AND P0, PT, R10, RZ, PT ;  /* 0x000000ff0a00720c */ /* 0x000fe20003f05270 */
[----:B0-----:R-:W-:-:S06]  /*00b0*/  IMAD.WIDE.U32 R2, R0, 0x4, R2 ;  /* 0x0000000400027825 */ /* 0x001fcc00078e0002 */
[----:B-1----:R-:W-:Y:S06]  /*00c0*/  @!P1 BRA `(.L_x_11) ;  /* 0x0000000400309947 */ /* 0x002fec0003800000 */
[----:B------:R-:W0:Y:S01]  /*00d0*/  LDCU.64 UR4, c[0x0][0x380] ;  /* 0x00007000ff0477ac */ /* 0x000e220008000a00 */
[----:B------:R-:W-:-:S05]  /*00e0*/  LOP3.LUT R4, R5, 0x7ffffff8, RZ, 0xc0, !PT ;  /* 0x7ffffff805047812 */ /* 0x000fca00078ec0ff */
[----:B------:R-:W-:Y:S01]  /*00f0*/  IMAD.MOV R5, RZ, RZ, -R4 ;  /* 0x000000ffff057224 */ /* 0x000fe200078e0a04 */
[----:B0-----:R-:W-:-:S04]  /*0100*/  UIADD3 UR4, UP0, UPT, UR4, 0x10, URZ ;  /* 0x0000001004047890 */ /* 0x001fc8000ff1e0ff */
[----:B------:R-:W-:Y:S02]  /*0110*/  UIADD3.X UR5, UPT, UPT, URZ, UR5, URZ, UP0, !UPT ;  /* 0x00000005ff057290 */ /* 0x000fe400087fe4ff */
[----:B------:R-:W-:-:S04]  /*0120*/  IMAD.U32 R6, RZ, RZ, UR4 ;  /* 0x00000004ff067e24 */ /* 0x000fc8000f8e00ff */
[----:B------:R-:W-:-:S07]  /*0130*/  IMAD.U32 R7, RZ, RZ, UR5 ;  /* 0x00000005ff077e24 */ /* 0x000fce000f8e00ff */
.L_x_12:
[----:B------:R-:W2:Y:S02]  /*0140*/  LDG.E R8, desc[UR6][R6.64+-0x10] ;  /* 0xfffff00606087981 */ /* 0x000ea4000c1e1900 */
[----:B--2---:R-:W-:-:S05]  /*0150*/  IMAD.HI R8, R8, 0x51eb851f, RZ ;  /* 0x51eb851f08087827 */ /* 0x004fca00078e02ff */
[----:B0-----:R-:W-:-:S04]  /*0160*/  SHF.R.U32.HI R9, RZ, 0x1f, R8 ;  /* 0x0000001fff097819 */ /* 0x001fc80000011608 */
[----:B------:R-:W-:-:S04]  /*0170*/  LEA.HI.SX32 R9, R8, R9, 0x1b ;  /* 0x0000000908097211 */ /* 0x000fc800078fdaff */
[----:B------:R-:W-:-:S13]  /*0180*/  ISETP.NE.AND P1, PT, R9, R0, PT ;  /* 0x000000000900720c */ /* 0x000fda0003f25270 */
[----:B------:R-:W2:Y:S02]  /*0190*/  @!P1 LDG.E R8, desc[UR6][R2.64] ;  /* 0x0000000602089981 */ /* 0x000ea4000c1e1900 */
[----:B--2---:R-:W-:-:S05]  /*01a0*/  @!P1 VIADD R9, R8, 0x1 ;  /* 0x0000000108099836 */ /* 0x004fca0000000000 */
[----:B------:R0:W-:Y:S04]  /*01b0*/  @!P1 STG.E desc[UR6][R2.64], R9 ;  /* 0x0000000902009986 */ /* 0x0001e8000c101906 */
[----:B------:R-:W2:Y:S02]  /*01c0*/  LDG.E R8, desc[UR6][R6.64+-0xc] ;  /* 0xfffff40606087981 */ /* 0x000ea4000c1e1900 */
[----:B--2---:R-:W-:-:S05]  /*01d0*/  IMAD.HI R8, R8, 0x51eb851f, RZ ;  /* 0x51eb851f08087827 */ /* 0x004fca00078e02ff */
[----:B------:R-:W-:-:S04]  /*01e0*/  SHF.R.U32.HI R11, RZ, 0x1f, R8 ;  /* 0x0000001fff0b7819 */ /* 0x000fc80000011608 */
[----:B------:R-:W-:-:S04]  /*01f0*/  LEA.HI.SX32 R11, R8, R11, 0x1b ;  /* 0x0000000b080b7211 */ /* 0x000fc800078fdaff */
[----:B------:R-:W-:-:S13]  /*0200*/  ISETP.NE.AND P1, PT, R11, R0, PT ;  /* 0x000000000b00720c */ /* 0x000fda0003f25270 */
[----:B------:R-:W2:Y:S02]  /*0210*/  @!P1 LDG.E R11, desc[UR6][R2.64] ;  /* 0x00000006020b9981 */ /* 0x000ea4000c1e1900 */
[----:B--2---:R-:W-:-:S05]  /*0220*/  @!P1 VIADD R11, R11, 0x1 ;  /* 0x000000010b0b9836 */ /* 0x004fca0000000000 */
[----:B------:R1:W-:Y:S04]  /*0230*/  @!P1 STG.E desc[UR6][R2.64], R11 ;  /* 0x0000000b02009986 */ /* 0x0003e8000c101906 */
        /* <DEDUP_REMOVED lines=10> */
[----:B-1----:R-:W-:-:S04]  /*02e0*/  SHF.R.U32.HI R11, RZ, 0x1f, R8 ;  /* 0x0000001fff0b7819 */ /* 0x002fc80000011608 */
        /* <DEDUP_REMOVED lines=34> */
[----:B------:R-:W2:Y:S01]  /*0510*/  @!P1 LDG.E R11, desc[UR6][R2.64] ;  /* 0x00000006020b9981 */ /* 0x000ea2000c1e1900 */
[----:B------:R-:W-:-:S05]  /*0520*/  VIADD R5, R5, 0x8 ;  /* 0x0000000805057836 */ /* 0x000fca0000000000 */
[----:B------:R-:W-:Y:S01]  /*0530*/  ISETP.NE.AND P2, PT, R5, RZ, PT ;  /* 0x000000ff0500720c */ /* 0x000fe20003f45270 */
[----:B--2---:R-:W-:-:S05]  /*0540*/  @!P1 VIADD R11, R11, 0x1 ;  /* 0x000000010b0b9836 */ /* 0x004fca0000000000 */
[----:B------:R0:W-:Y:S01]  /*0550*/  @!P1 STG.E desc[UR6][R2.64], R11 ;  /* 0x0000000b02009986 */ /* 0x0001e2000c101906 */
[----:B------:R-:W-:-:S05]  /*0560*/  IADD3 R6, P1, PT, R6, 0x20, RZ ;  /* 0x0000002006067810 */ /* 0x000fca0007f3e0ff */
[----:B------:R-:W-:Y:S01]  /*0570*/  IMAD.X R7, RZ, RZ, R7, P1 ;  /* 0x000000ffff077224 */ /* 0x000fe200008e0607 */
[----:B------:R-:W-:Y:S07]  /*0580*/  @P2 BRA `(.L_x_12) ;  /* 0xfffffff800ec2947 */ /* 0x000fee000383ffff */
.L_x_11:
[----:B------:R-:W-:Y:S05]  /*0590*/  @!P0 EXIT ;  /* 0x000000000000894d */ /* 0x000fea0003800000 */
[----:B------:R-:W1:Y:S01]  /*05a0*/  LDC R5, c[0x0][0x390] ;  /* 0x0000e400ff057b82 */ /* 0x000e620000000800 */
[----:B------:R-:W-:Y:S02]  /*05b0*/  ISETP.GE.U32.AND P0, PT, R10, 0x4, PT ;  /* 0x000000040a00780c */ /* 0x000fe40003f06070 */
[----:B-1----:R-:W-:-:S11]  /*05c0*/  LOP3.LUT R10, R5, 0x3, RZ, 0xc0, !PT ;  /* 0x00000003050a7812 */ /* 0x002fd600078ec0ff */
[----:B------:R-:W-:Y:S05]  /*05d0*/  @!P0 BRA `(.L_x_13) ;  /* 0x0000000000988947 */ /* 0x000fea0003800000 */
[----:B------:R-:W1:Y:S02]  /*05e0*/  LDC.64 R6, c[0x0][0x380] ;  /* 0x0000e000ff067b82 */ /* 0x000e640000000a00 */
[----:B-1----:R-:W-:-:S05]  /*05f0*/  IMAD.WIDE.U32 R6, R4, 0x4, R6 ;  /* 0x0000000404067825 */ /* 0x002fca00078e0006 */
        /* <DEDUP_REMOVED lines=24> */
[----:B------:R-:W2:Y:S01]  /*0780*/  LDG.E R8, desc[UR6][R6.64+0xc] ;  /* 0x00000c0606087981 */ /* 0x000ea2000c1e1900 */
[----:B------:R-:W-:Y:S01]  /*0790*/  BSSY.RECONVERGENT B0, `(.L_x_14) ;  /* 0x0000009000007945 */ /* 0x000fe20003800200 */
[----:B--2---:R-:W-:-:S05]  /*07a0*/  IMAD.HI R8, R8, 0x51eb851f, RZ ;  /* 0x51eb851f08087827 */ /* 0x004fca00078e02ff */
[----:B-1----:R-:W-:-:S04]  /*07b0*/  SHF.R.U32.HI R11, RZ, 0x1f, R8 ;  /* 0x0000001fff0b7819 */ /* 0x002fc80000011608 */
[----:B------:R-:W-:-:S04]  /*07c0*/  LEA.HI.SX32 R11, R8, R11, 0x1b ;  /* 0x0000000b080b7211 */ /* 0x000fc800078fdaff */
[----:B------:R-:W-:-:S13]  /*07d0*/  ISETP.NE.AND P0, PT, R11, R0, PT ;  /* 0x000000000b00720c */ /* 0x000fda0003f05270 */
[----:B0-----:R-:W-:Y:S05]  /*07e0*/  @P0 BRA `(.L_x_15) ;  /* 0x00000000000c0947 */ /* 0x001fea0003800000 */
[----:B------:R-:W2:Y:S02]  /*07f0*/  LDG.E R7, desc[UR6][R2.64] ;  /* 0x0000000602077981 */ /* 0x000ea4000c1e1900 */
[----:B--2---:R-:W-:-:S05]  /*0800*/  VIADD R7, R7, 0x1 ;  /* 0x0000000107077836 */ /* 0x004fca0000000000 */
[----:B------:R0:W-:Y:S02]  /*0810*/  STG.E desc[UR6][R2.64], R7 ;  /* 0x0000000702007986 */ /* 0x0001e4000c101906 */
.L_x_15:
[----:B------:R-:W-:Y:S05]  /*0820*/  BSYNC.RECONVERGENT B0 ;  /* 0x0000000000007941 */ /* 0x000fea0003800200 */
.L_x_14:
[----:B------:R-:W-:-:S07]  /*0830*/  VIADD R4, R4, 0x4 ;  /* 0x0000000404047836 */ /* 0x000fce0000000000 */
.L_x_13:
[----:B------:R-:W-:-:S13]  /*0840*/  ISETP.NE.AND P0, PT, R10, RZ, PT ;  /* 0x000000ff0a00720c */ /* 0x000fda0003f05270 */
[----:B------:R-:W-:Y:S05]  /*0850*/  @!P0 EXIT ;  /* 0x000000000000894d */ /* 0x000fea0003800000 */
[----:B------:R-:W-:-:S13]  /*0860*/  ISETP.NE.AND P0, PT, R10, 0x1, PT ;  /* 0x000000010a00780c */ /* 0x000fda0003f05270 */
[----:B------:R-:W-:Y:S05]  /*0870*/  @!P0 BRA `(.L_x_16) ;  /* 0x0000000000588947 */ /* 0x000fea0003800000 */
[----:B0-----:R-:W0:Y:S02]  /*0880*/  LDC.64 R6, c[0x0][0x380] ;  /* 0x0000e000ff067b82 */ /* 0x001e240000000a00 */
[----:B0-----:R-:W-:-:S05]  /*0890*/  IMAD.WIDE.U32 R6, R4, 0x4, R6 ;  /* 0x0000000404067825 */ /* 0x001fca00078e0006 */
        /* <DEDUP_REMOVED lines=11> */
[----:B------:R-:W-:-:S04]  /*0950*/  SHF.R.U32.HI R11, RZ, 0x1f, R8 ;  /* 0x0000001fff0b7819 */ /* 0x000fc80000011608 */
[----:B------:R-:W-:-:S04]  /*0960*/  LEA.HI.SX32 R11, R8, R11, 0x1b ;  /* 0x0000000b080b7211 */ /* 0x000fc800078fdaff */
[----:B------:R-:W-:-:S13]  /*0970*/  ISETP.NE.AND P0, PT, R11, R0, PT ;  /* 0x000000000b00720c */ /* 0x000fda0003f05270 */
[----:B0-----:R-:W-:Y:S05]  /*0980*/  @P0 BRA `(.L_x_18) ;  /* 0x00000000000c0947 */ /* 0x001fea0003800000 */
[----:B------:R-:W2:Y:S02]  /*0990*/  LDG.E R7, desc[UR6][R2.64] ;  /* 0x0000000602077981 */ /* 0x000ea4000c1e1900 */
[----:B--2---:R-:W-:-:S05]  /*09a0*/  VIADD R7, R7, 0x1 ;  /* 0x0000000107077836 */ /* 0x004fca0000000000 */
[----:B------:R0:W-:Y:S02]  /*09b0*/  STG.E desc[UR6][R2.64], R7 ;  /* 0x0000000702007986 */ /* 0x0001e4000c101906 */
.L_x_18:
[----:B------:R-:W-:Y:S05]  /*09c0*/  BSYNC.RECONVERGENT B0 ;  /* 0x0000000000007941 */ /* 0x000fea0003800200 */
.L_x_17:
[----:B------:R-:W-:-:S07]  /*09d0*/  VIADD R4, R4, 0x2 ;  /* 0x0000000204047836 */ /* 0x000fce0000000000 */
.L_x_16:
[----:B------:R-:W-:-:S04]  /*09e0*/  LOP3.LUT R5, R5, 0x1, RZ, 0xc0, !PT ;  /* 0x0000000105057812 */ /* 0x000fc800078ec0ff */
[----:B------:R-:W-:-:S13]  /*09f0*/  ISETP.NE.U32.AND P0, PT, R5, 0x1, PT ;  /* 0x000000010500780c */ /* 0x000fda0003f05070 */
[----:B------:R-:W-:Y:S05]  /*0a00*/  @P0 EXIT ;  /* 0x000000000000094d */ /* 0x000fea0003800000 */
[----:B0-----:R-:W0:Y:S02]  /*0a10*/  LDC.64 R6, c[0x0][0x380] ;  /* 0x0000e000ff067b82 */ /* 0x001e240000000a00 */
[----:B0-----:R-:W-:-:S06]  /*0a20*/  IMAD.WIDE.U32 R4, R4, 0x4, R6 ;  /* 0x0000000404047825 */ /* 0x001fcc00078e0006 */
[----:B------:R-:W2:Y:S02]  /*0a30*/  LDG.E R4, desc[UR6][R4.64] ;  /* 0x0000000604047981 */ /* 0x000ea4000c1e1900 */
[----:B--2---:R-:W-:-:S05]  /*0a40*/  IMAD.HI R6, R4, 0x51eb851f, RZ ;  /* 0x51eb851f04067827 */ /* 0x004fca00078e02ff */
[----:B------:R-:W-:-:S04]  /*0a50*/  SHF.R.U32.HI R7, RZ, 0x1f, R6 ;  /* 0x0000001fff077819 */ /* 0x000fc80000011606 */
[----:B------:R-:W-:-:S04]  /*0a60*/  LEA.HI.SX32 R7, R6, R7, 0x1b ;  /* 0x0000000706077211 */ /* 0x000fc800078fdaff */
[----:B------:R-:W-:-:S13]  /*0a70*/  ISETP.NE.AND P0, PT, R7, R0, PT ;  /* 0x000000000700720c */ /* 0x000fda0003f05270 */
[----:B------:R-:W-:Y:S05]  /*0a80*/  @P0 EXIT ;  /* 0x000000000000094d */ /* 0x000fea0003800000 */
[----:B------:R-:W2:Y:S02]  /*0a90*/  LDG.E R5, desc[UR6][R2.64] ;  /* 0x0000000602057981 */ /* 0x000ea4000c1e1900 */
[----:B--2---:R-:W-:-:S05]  /*0aa0*/  VIADD R5, R5, 0x1 ;  /* 0x0000000105057836 */ /* 0x004fca0000000000 */
[----:B------:R-:W-:Y:S01]  /*0ab0*/  STG.E desc[UR6][R2.64], R5 ;  /* 0x0000000502007986 */ /* 0x000fe2000c101906 */
[----:B------:R-:W-:Y:S05]  /*0ac0*/  EXIT ;  /* 0x000000000000794d */ /* 0x000fea0003800000 */
.L_x_19:
        /* <DEDUP_REMOVED lines=11> */
.L_x_21:


//--------------------- .nv.shared._Z5countPiS_iS_ --------------------------
	.section	.nv.shared._Z5countPiS_iS_,"aw",@nobits
	.sectionflags	@""
	.align	4
.nv.shared._Z5countPiS_iS_:
	.zero		2304


//--------------------- .nv.shared.reserved.0     --------------------------
	.section	.nv.shared.reserved.0,"aw",@nobits
	.weak		__nv_reservedSMEM_offset_0_alias
	.size		__nv_reservedSMEM_offset_0_alias, 0, 64
	.other		__nv_reservedSMEM_offset_0_alias,@"STO_CUDA_RESERVED_SHARED STV_DEFAULT"
__nv_reservedSMEM_offset_0_alias:
	.zero		0
	.zero		64


//--------------------- .nv.constant0._Z5countPiS_iS_ --------------------------
	.section	.nv.constant0._Z5countPiS_iS_,"a",@progbits
	.sectionflags	@""
	.align	4
.nv.constant0._Z5countPiS_iS_:
	.zero		928


//--------------------- .nv.constant0._Z6countGPiS_iS_ --------------------------
	.section	.nv.constant0._Z6countGPiS_iS_,"a",@progbits
	.sectionflags	@""
	.align	4
.nv.constant0._Z6countGPiS_iS_:
	.zero		928


//--------------------- SYMBOLS --------------------------

	.type		.nv.reservedSmem.offset0,@object
	.size		.nv.reservedSmem.offset0,0x4
	.type		.nv.reservedSmem.cap,@object
	.size		.nv.reservedSmem.cap,0x4
